// auto-generated by cutlass_sweep.gemm — config: {"arch": "sm_90", "cluster_m": 1, "cluster_n": 8, "dtype": "fp32", "dtype_b": "fp32", "layout": "nt", "stages": 0, "tile_k": 64, "tile_m": 64, "tile_n": 256}
#include "cutlass/cutlass.h"
#include "cutlass/gemm/collective/collective_builder.hpp"
#include "cutlass/gemm/device/gemm_universal_adapter.h"
#include "cutlass/gemm/kernel/gemm_universal.hpp"
#include "cutlass/epilogue/collective/collective_builder.hpp"

using ElemA = float;
using ElemB = float;
using ElemCD = float;
using Acc  = float;
using TileShape    = cute::Shape<cute::_64, cute::_256, cute::_64>;
using ClusterShape = cute::Shape<cute::_1, cute::_8, cute::_1>;

using CollectiveEpilogue = typename cutlass::epilogue::collective::CollectiveBuilder<
    cutlass::arch::Sm90, cutlass::arch::OpClassTensorOp,
    TileShape, ClusterShape,
    cutlass::epilogue::collective::EpilogueTileAuto,
    Acc, Acc,
    ElemCD, cutlass::layout::RowMajor, 128 / cutlass::sizeof_bits<ElemCD>::value,
    ElemCD, cutlass::layout::RowMajor, 128 / cutlass::sizeof_bits<ElemCD>::value,
    cutlass::epilogue::collective::EpilogueScheduleAuto
  >::CollectiveOp;

using CollectiveMainloop = typename cutlass::gemm::collective::CollectiveBuilder<
    cutlass::arch::Sm90, cutlass::arch::OpClassTensorOp,
    ElemA, cutlass::layout::RowMajor, 128 / cutlass::sizeof_bits<ElemA>::value,
    ElemB, cutlass::layout::ColumnMajor, 128 / cutlass::sizeof_bits<ElemB>::value,
    Acc,
    TileShape, ClusterShape,
    cutlass::gemm::collective::StageCountAutoCarveout<static_cast<int>(sizeof(typename CollectiveEpilogue::SharedStorage))>,
    cutlass::gemm::collective::KernelScheduleAuto
  >::CollectiveOp;

using GemmKernel = cutlass::gemm::kernel::GemmUniversal<
    cute::Shape<int,int,int,int>,
    CollectiveMainloop,
    CollectiveEpilogue
>;
using Gemm = cutlass::gemm::device::GemmUniversalAdapter<GemmKernel>;

// Force the device kernel symbol into the cubin without needing a host main.
auto* _anchor = &cutlass::device_kernel<GemmKernel>;


// ===== COMPILED SASS (sm_90a) =====

	.target	sm_90a

	.elftype	@"ET_EXEC"


//--------------------- .note.nv.tkinfo           --------------------------
	.section	.note.nv.tkinfo,"",@"SHT_NOTE"
	.sectionflags	@"SHF_NOTE_NV_TKINFO"
	.tkinfo
        /*0018*/ 	.word	0x00000002
        /*0030*/ 	.string	""
        /*0030*/ 	.string	"ptxas"
        /*0030*/ 	.string	"Cuda compilation tools, release 13.0, V13.0.88"
        /*0030*/ 	.string	"Build cuda_13.0.r13.0/compiler.36424714_0"
        /*0030*/ 	.string	"-arch sm_90a -m 64 "



//--------------------- .note.nv.cuinfo           --------------------------
	.section	.note.nv.cuinfo,"",@"SHT_NOTE"
	.sectionflags	@"SHF_NOTE_NV_CUINFO"
        /*0018*/ 	.short	0x0002
        /*001a*/ 	.short	0x005a
        /*001c*/ 	.short	0x0082
	.zero		2


//--------------------- .nv.info                  --------------------------
	.section	.nv.info,"",@"SHT_CUDA_INFO"
	.align	4


	//----- nvinfo : EIATTR_REGCOUNT
	.align		4
        /*0000*/ 	.byte	0x04, 0x2f
        /*0002*/ 	.short	(.L_15 - .L_14)
	.align		4
.L_14:
        /*0004*/ 	.word	index@(_ZN7cutlass13device_kernelINS_4gemm6kernel13GemmUniversalIN4cute5tupleIJiiiiEEENS1_10collective13CollectiveMmaINS1_34MainloopSm90TmaGmmaWarpSpecializedILi2ENS5_IJNS4_1CILi1EEENSA_ILi8EEESB_EEENS1_32KernelTmaWarpSpecializedPingpongEEENS5_IJNSA_ILi64EEENSA_ILi256EEESG_EEEfNS5_IJlSB_lEEEfSJ_NS4_8TiledMMAINS4_8MMA_AtomIJNS4_4SM904GMMA30MMA_64x256x8_F32TF32TF32_SS_TNILNSN_7ScaleInE1ELSP_1EEEEEENS4_6LayoutINS5_IJSB_SB_SB_EEENS5_IJNSA_ILi0EEESU_SU_EEEEENS5_IJNS4_10UnderscoreESX_SX_EEEEENS4_23SM90_TMA_LOAD_MULTICASTENS4_14ComposedLayoutINS4_7SwizzleILi3ELi4ELi3EEENS4_18smem_ptr_flag_bitsILi32EEENSS_INS5_IJSC_NSA_ILi32EEEEEENS5_IJS16_SB_EEEEEEEvNS4_8identityENS4_13SM90_TMA_LOADES1A_vS1B_EENS_8epilogue10collective6detail29Sm90TmaWarpSpecializedAdapterINS1F_15DefaultEpilogueIfSJ_SJ_NS1E_6thread17LinearCombinationIfLi1EffLNS1J_9ScaleType4KindE0ELNS_15FloatRoundStyleE2EfEENS1_15EpilogueDefaultEEEEEvvEEEEvNT_6ParamsE)
        /*0008*/ 	.word	0x000000a8


	//----- nvinfo : EIATTR_FRAME_SIZE
	.align		4
.L_15:
        /*000c*/ 	.byte	0x04, 0x11
        /*000e*/ 	.short	(.L_17 - .L_16)
	.align		4
.L_16:
        /*0010*/ 	.word	index@(_ZN7cutlass13device_kernelINS_4gemm6kernel13GemmUniversalIN4cute5tupleIJiiiiEEENS1_10collective13CollectiveMmaINS1_34MainloopSm90TmaGmmaWarpSpecializedILi2ENS5_IJNS4_1CILi1EEENSA_ILi8EEESB_EEENS1_32KernelTmaWarpSpecializedPingpongEEENS5_IJNSA_ILi64EEENSA_ILi256EEESG_EEEfNS5_IJlSB_lEEEfSJ_NS4_8TiledMMAINS4_8MMA_AtomIJNS4_4SM904GMMA30MMA_64x256x8_F32TF32TF32_SS_TNILNSN_7ScaleInE1ELSP_1EEEEEENS4_6LayoutINS5_IJSB_SB_SB_EEENS5_IJNSA_ILi0EEESU_SU_EEEEENS5_IJNS4_10UnderscoreESX_SX_EEEEENS4_23SM90_TMA_LOAD_MULTICASTENS4_14ComposedLayoutINS4_7SwizzleILi3ELi4ELi3EEENS4_18smem_ptr_flag_bitsILi32EEENSS_INS5_IJSC_NSA_ILi32EEEEEENS5_IJS16_SB_EEEEEEEvNS4_8identityENS4_13SM90_TMA_LOADES1A_vS1B_EENS_8epilogue10collective6detail29Sm90TmaWarpSpecializedAdapterINS1F_15DefaultEpilogueIfSJ_SJ_NS1E_6thread17LinearCombinationIfLi1EffLNS1J_9ScaleType4KindE0ELNS_15FloatRoundStyleE2EfEENS1_15EpilogueDefaultEEEEEvvEEEEvNT_6ParamsE)
        /*0014*/ 	.word	0x00000000


	//----- nvinfo : EIATTR_MIN_STACK_SIZE
	.align		4
.L_17:
        /*0018*/ 	.byte	0x04, 0x12
        /*001a*/ 	.short	(.L_19 - .L_18)
	.align		4
.L_18:
        /*001c*/ 	.word	index@(_ZN7cutlass13device_kernelINS_4gemm6kernel13GemmUniversalIN4cute5tupleIJiiiiEEENS1_10collective13CollectiveMmaINS1_34MainloopSm90TmaGmmaWarpSpecializedILi2ENS5_IJNS4_1CILi1EEENSA_ILi8EEESB_EEENS1_32KernelTmaWarpSpecializedPingpongEEENS5_IJNSA_ILi64EEENSA_ILi256EEESG_EEEfNS5_IJlSB_lEEEfSJ_NS4_8TiledMMAINS4_8MMA_AtomIJNS4_4SM904GMMA30MMA_64x256x8_F32TF32TF32_SS_TNILNSN_7ScaleInE1ELSP_1EEEEEENS4_6LayoutINS5_IJSB_SB_SB_EEENS5_IJNSA_ILi0EEESU_SU_EEEEENS5_IJNS4_10UnderscoreESX_SX_EEEEENS4_23SM90_TMA_LOAD_MULTICASTENS4_14ComposedLayoutINS4_7SwizzleILi3ELi4ELi3EEENS4_18smem_ptr_flag_bitsILi32EEENSS_INS5_IJSC_NSA_ILi32EEEEEENS5_IJS16_SB_EEEEEEEvNS4_8identityENS4_13SM90_TMA_LOADES1A_vS1B_EENS_8epilogue10collective6detail29Sm90TmaWarpSpecializedAdapterINS1F_15DefaultEpilogueIfSJ_SJ_NS1E_6thread17LinearCombinationIfLi1EffLNS1J_9ScaleType4KindE0ELNS_15FloatRoundStyleE2EfEENS1_15EpilogueDefaultEEEEEvvEEEEvNT_6ParamsE)
        /*0020*/ 	.word	0x00000000
.L_19:


//--------------------- .nv.compat                --------------------------
	.section	.nv.compat,"",@"SHT_CUDA_COMPAT_INFO"
	.align	4
        /*0000*/ 	.byte	0x02, 0x09, 0x01, 0x00, 0x02, 0x02, 0x04, 0x00, 0x02, 0x05, 0x05, 0x00, 0x03, 0x07, 0x01, 0x01
        /*0010*/ 	.byte	0x02, 0x03, 0x01, 0x00, 0x02, 0x06, 0x01, 0x00, 0x04, 0x0b, 0x08, 0x00, 0x00, 0x00, 0x00, 0x00
        /*0020*/ 	.byte	0x00, 0x00, 0x00, 0x00


//--------------------- .nv.info._ZN7cutlass13device_kernelINS_4gemm6kernel13GemmUniversalIN4cute5tupleIJiiiiEEENS1_10collective13CollectiveMmaINS1_34MainloopSm90TmaGmmaWarpSpecializedILi2ENS5_IJNS4_1CILi1EEENSA_ILi8EEESB_EEENS1_32KernelTmaWarpSpecializedPingpongEEENS5_IJNSA_ILi64EEENSA_ILi256EEESG_EEEfNS5_IJlSB_lEEEfSJ_NS4_8TiledMMAINS4_8MMA_AtomIJNS4_4SM904GMMA30MMA_64x256x8_F32TF32TF32_SS_TNILNSN_7ScaleInE1ELSP_1EEEEEENS4_6LayoutINS5_IJSB_SB_SB_EEENS5_IJNSA_ILi0EEESU_SU_EEEEENS5_IJNS4_10UnderscoreESX_SX_EEEEENS4_23SM90_TMA_LOAD_MULTICASTENS4_14ComposedLayoutINS4_7SwizzleILi3ELi4ELi3EEENS4_18smem_ptr_flag_bitsILi32EEENSS_INS5_IJSC_NSA_ILi32EEEEEENS5_IJS16_SB_EEEEEEEvNS4_8identityENS4_13SM90_TMA_LOADES1A_vS1B_EENS_8epilogue10collective6detail29Sm90TmaWarpSpecializedAdapterINS1F_15DefaultEpilogueIfSJ_SJ_NS1E_6thread17LinearCombinationIfLi1EffLNS1J_9ScaleType4KindE0ELNS_15FloatRoundStyleE2EfEENS1_15EpilogueDefaultEEEEEvvEEEEvNT_6ParamsE --------------------------
	.section	.nv.info._ZN7cutlass13device_kernelINS_4gemm6kernel13GemmUniversalIN4cute5tupleIJiiiiEEENS1_10collective13CollectiveMmaINS1_34MainloopSm90TmaGmmaWarpSpecializedILi2ENS5_IJNS4_1CILi1EEENSA_ILi8EEESB_EEENS1_32KernelTmaWarpSpecializedPingpongEEENS5_IJNSA_ILi64EEENSA_ILi256EEESG_EEEfNS5_IJlSB_lEEEfSJ_NS4_8TiledMMAINS4_8MMA_AtomIJNS4_4SM904GMMA30MMA_64x256x8_F32TF32TF32_SS_TNILNSN_7ScaleInE1ELSP_1EEEEEENS4_6LayoutINS5_IJSB_SB_SB_EEENS5_IJNSA_ILi0EEESU_SU_EEEEENS5_IJNS4_10UnderscoreESX_SX_EEEEENS4_23SM90_TMA_LOAD_MULTICASTENS4_14ComposedLayoutINS4_7SwizzleILi3ELi4ELi3EEENS4_18smem_ptr_flag_bitsILi32EEENSS_INS5_IJSC_NSA_ILi32EEEEEENS5_IJS16_SB_EEEEEEEvNS4_8identityENS4_13SM90_TMA_LOADES1A_vS1B_EENS_8epilogue10collective6detail29Sm90TmaWarpSpecializedAdapterINS1F_15DefaultEpilogueIfSJ_SJ_NS1E_6thread17LinearCombinationIfLi1EffLNS1J_9ScaleType4KindE0ELNS_15FloatRoundStyleE2EfEENS1_15EpilogueDefaultEEEEEvvEEEEvNT_6ParamsE,"",@"SHT_CUDA_INFO"
	.sectionflags	@""
	.align	4


	//----- nvinfo : EIATTR_CUDA_API_VERSION
	.align		4
        /*0000*/ 	.byte	0x04, 0x37
        /*0002*/ 	.short	(.L_21 - .L_20)
.L_20:
        /*0004*/ 	.word	0x00000082


	//----- nvinfo : EIATTR_KPARAM_INFO
	.align		4
.L_21:
        /*0008*/ 	.byte	0x04, 0x17
        /*000a*/ 	.short	(.L_23 - .L_22)
.L_22:
        /*000c*/ 	.word	0x00000000
        /*0010*/ 	.short	0x0000
        /*0012*/ 	.short	0x0070
        /*0014*/ 	.byte	0x00, 0xf0, 0x01, 0x10


	//----- nvinfo : EIATTR_SPARSE_MMA_MASK
	.align		4
.L_23:
        /*0018*/ 	.byte	0x03, 0x50
        /*001a*/ 	.short	0x0000


	//----- nvinfo : EIATTR_MAXREG_COUNT
	.align		4
        /*001c*/ 	.byte	0x03, 0x1b
        /*001e*/ 	.short	0x00a8


	//----- nvinfo : EIATTR_NUM_BARRIERS
	.align		4
        /*0020*/ 	.byte	0x02, 0x4c
        /*0022*/ 	.byte	0x01
	.zero		1


	//----- nvinfo : EIATTR_EXTERNS
	.align		4
        /*0024*/ 	.byte	0x04, 0x0f
        /*0026*/ 	.short	(.L_25 - .L_24)


	//   ....[0]....
	.align		4
.L_24:
        /*0028*/ 	.word	index@(__assertfail)


	//----- nvinfo : EIATTR_MERCURY_ISA_VERSION
	.align		4
.L_25:
        /*002c*/ 	.byte	0x03, 0x5f
        /*002e*/ 	.short	0x0101


	//----- nvinfo : EIATTR_INT_WARP_WIDE_INSTR_OFFSETS
	.align		4
        /*0030*/ 	.byte	0x04, 0x31
        /*0032*/ 	.short	(.L_27 - .L_26)


	//   ....[0]....
.L_26:
        /*0034*/ 	.word	0x00000550


	//   ....[1]....
        /*0038*/ 	.word	0x00000590


	//   ....[2]....
        /*003c*/ 	.word	0x00000620


	//   ....[3]....
        /*0040*/ 	.word	0x00000650


	//   ....[4]....
        /*0044*/ 	.word	0x00000690


	//   ....[5]....
        /*0048*/ 	.word	0x000006a0


	//   ....[6]....
        /*004c*/ 	.word	0x00000760


	//   ....[7]....
        /*0050*/ 	.word	0x000007c0


	//   ....[8]....
        /*0054*/ 	.word	0x00002500


	//----- nvinfo : EIATTR_COOP_GROUP_MASK_REGIDS
	.align		4
.L_27:
        /*0058*/ 	.byte	0x04, 0x29
        /*005a*/ 	.short	(.L_29 - .L_28)


	//   ....[0]....
.L_28:
        /*005c*/ 	.word	0xffffffff


	//   ....[1]....
        /*0060*/ 	.word	0xffffffff


	//   ....[2]....
        /*0064*/ 	.word	0xffffffff


	//   ....[3]....
        /*0068*/ 	.word	0xffffffff


	//   ....[4]....
        /*006c*/ 	.word	0xffffffff


	//   ....[5]....
        /*0070*/ 	.word	0xffffffff


	//   ....[6]....
        /*0074*/ 	.word	0xffffffff


	//----- nvinfo : EIATTR_COOP_GROUP_INSTR_OFFSETS
	.align		4
.L_29:
        /*0078*/ 	.byte	0x04, 0x28
        /*007a*/ 	.short	(.L_31 - .L_30)


	//   ....[0]....
.L_30:
        /*007c*/ 	.word	0x00000060


	//   ....[1]....
        /*0080*/ 	.word	0x00000080


	//   ....[2]....
        /*0084*/ 	.word	0x00000180


	//   ....[3]....
        /*0088*/ 	.word	0x00000370


	//   ....[4]....
        /*008c*/ 	.word	0x000003b0


	//   ....[5]....
        /*0090*/ 	.word	0x000004a0


	//   ....[6]....
        /*0094*/ 	.word	0x000008d0


	//----- nvinfo : EIATTR_REG_RECONFIG
	.align		4
.L_31:
        /*0098*/ 	.byte	0x01, 0x54
	.zero		2


	//----- nvinfo : EIATTR_SYSCALL_OFFSETS
	.align		4
        /*009c*/ 	.byte	0x04, 0x46
        /*009e*/ 	.short	(.L_33 - .L_32)


	//   ....[0]....
.L_32:
        /*00a0*/ 	.word	0x00001820


	//----- nvinfo : EIATTR_MBARRIER_INSTR_OFFSETS
	.align		4
.L_33:
        /*00a4*/ 	.byte	0x04, 0x39
        /*00a6*/ 	.short	(.L_35 - .L_34)


	//   ....[0]....
.L_34:
        /*00a8*/ 	.word	0x00000320
        /*00ac*/ 	.word	0x000000ff
        /*00b0*/ 	.word	0x00000000
        /*00b4*/ 	.short	0x0100
        /*00b6*/ 	.byte	0x07
	.zero		1


	//   ....[1]....
        /*00b8*/ 	.word	0x00000330
        /*00bc*/ 	.word	0x000000ff
        /*00c0*/ 	.word	0x00000010
        /*00c4*/ 	.short	0x0100
        /*00c6*/ 	.byte	0x07
	.zero		1


	//   ....[2]....
        /*00c8*/ 	.word	0x00000340
        /*00cc*/ 	.word	0x000000ff
        /*00d0*/ 	.word	0x00000008
        /*00d4*/ 	.short	0x0100
        /*00d6*/ 	.byte	0x07
	.zero		1


	//   ....[3]....
        /*00d8*/ 	.word	0x00000350
        /*00dc*/ 	.word	0x000000ff
        /*00e0*/ 	.word	0x00000018
        /*00e4*/ 	.short	0x0100
        /*00e6*/ 	.byte	0x07
	.zero		1


	//   ....[4]....
        /*00e8*/ 	.word	0x000007a0
        /*00ec*/ 	.word	0x000000ff
        /*00f0*/ 	.word	0x00000050
        /*00f4*/ 	.short	0x0100
        /*00f6*/ 	.byte	0x0d
	.zero		1


	//   ....[5]....
        /*00f8*/ 	.word	0x000007e0
        /*00fc*/ 	.word	0x000000ff
        /*0100*/ 	.word	0x00000058
        /*0104*/ 	.short	0x0100
        /*0106*/ 	.byte	0x0d
	.zero		1


	//   ....[6]....
        /*0108*/ 	.word	0x00000810
        /*010c*/ 	.word	0x000000ff
        /*0110*/ 	.word	0x00000030
        /*0114*/ 	.short	0x0100
        /*0116*/ 	.byte	0x10
	.zero		1


	//   ....[7]....
        /*0118*/ 	.word	0x00000860
        /*011c*/ 	.word	0x000000ff
        /*0120*/ 	.word	0x00000038
        /*0124*/ 	.short	0x0100
        /*0126*/ 	.byte	0x10
	.zero		1


	//   ....[8]....
        /*0128*/ 	.word	0x00000870
        /*012c*/ 	.word	0x000000ff
        /*0130*/ 	.word	0x00000040
        /*0134*/ 	.short	0x0100
        /*0136*/ 	.byte	0x10
	.zero		1


	//   ....[9]....
        /*0138*/ 	.word	0x00000880
        /*013c*/ 	.word	0x000000ff
        /*0140*/ 	.word	0x00000048
        /*0144*/ 	.short	0x0100
        /*0146*/ 	.byte	0x10
	.zero		1


	//   ....[10]....
        /*0148*/ 	.word	0x00001700
        /*014c*/ 	.word	0x0000009c
        /*0150*/ 	.word	0x00000000
        /*0154*/ 	.short	0x010a
        /*0156*/ 	.byte	0x2d
	.zero		1


	//   ....[11]....
        /*0158*/ 	.word	0x000018b0
        /*015c*/ 	.word	0x00000003
        /*0160*/ 	.word	0x00000000
        /*0164*/ 	.short	0x010a
        /*0166*/ 	.byte	0x3f
	.zero		1


	//   ....[12]....
        /*0168*/ 	.word	0x00001910
        /*016c*/ 	.word	0x00000003
        /*0170*/ 	.word	0x00000000
        /*0174*/ 	.short	0x010a
        /*0176*/ 	.byte	0x3f
	.zero		1


	//   ....[13]....
        /*0178*/ 	.word	0x00001ea0
        /*017c*/ 	.word	0x000000ff
        /*0180*/ 	.word	0x00000000
        /*0184*/ 	.short	0x010a
        /*0186*/ 	.byte	0x07
	.zero		1


	//   ....[14]....
        /*0188*/ 	.word	0x00001ee0
        /*018c*/ 	.word	0x000000ff
        /*0190*/ 	.word	0x00000000
        /*0194*/ 	.short	0x010a
        /*0196*/ 	.byte	0x07
	.zero		1


	//   ....[15]....
        /*0198*/ 	.word	0x00002380
        /*019c*/ 	.word	0x00000005
        /*01a0*/ 	.word	0x00000000
        /*01a4*/ 	.short	0x0101
        /*01a6*/ 	.byte	0x3f
	.zero		1


	//   ....[16]....
        /*01a8*/ 	.word	0x00002480
        /*01ac*/ 	.word	0x0000009d
        /*01b0*/ 	.word	0x00000000
        /*01b4*/ 	.short	0x0101
        /*01b6*/ 	.byte	0x2e
	.zero		1


	//   ....[17]....
        /*01b8*/ 	.word	0x00002580
        /*01bc*/ 	.word	0x00000003
        /*01c0*/ 	.word	0x00000000
        /*01c4*/ 	.short	0x0101
        /*01c6*/ 	.byte	0x3f
	.zero		1


	//   ....[18]....
        /*01c8*/ 	.word	0x00002640
        /*01cc*/ 	.word	0x0000009c
        /*01d0*/ 	.word	0x00000010
        /*01d4*/ 	.short	0x010a
        /*01d6*/ 	.byte	0x2d
	.zero		1


	//   ....[19]....
        /*01d8*/ 	.word	0x00008be0
        /*01dc*/ 	.word	0x0000009f
        /*01e0*/ 	.word	0x00000000
        /*01e4*/ 	.short	0x0101
        /*01e6*/ 	.byte	0x2e
	.zero		1


	//   ....[20]....
        /*01e8*/ 	.word	0x00009600
        /*01ec*/ 	.word	0x0000000c
        /*01f0*/ 	.word	0x00000010
        /*01f4*/ 	.short	0x010a
        /*01f6*/ 	.byte	0x3f
	.zero		1


	//   ....[21]....
        /*01f8*/ 	.word	0x00009b00
        /*01fc*/ 	.word	0x00000004
        /*0200*/ 	.word	0x00000058
        /*0204*/ 	.short	0x0101
        /*0206*/ 	.byte	0x3f
	.zero		1


	//   ....[22]....
        /*0208*/ 	.word	0x0000a210
        /*020c*/ 	.word	0x00000007
        /*0210*/ 	.word	0x00000000
        /*0214*/ 	.short	0x010a
        /*0216*/ 	.byte	0x3f
	.zero		1


	//   ....[23]....
        /*0218*/ 	.word	0x0000a290
        /*021c*/ 	.word	0x00000003
        /*0220*/ 	.word	0x00000000
        /*0224*/ 	.short	0x010a
        /*0226*/ 	.byte	0x3f
	.zero		1


	//   ....[24]....
        /*0228*/ 	.word	0x0000a2f0
        /*022c*/ 	.word	0x0000009e
        /*0230*/ 	.word	0x00000000
        /*0234*/ 	.short	0x010a
        /*0236*/ 	.byte	0x3f
	.zero		1


	//   ....[25]....
        /*0238*/ 	.word	0x0000a340
        /*023c*/ 	.word	0x00000003
        /*0240*/ 	.word	0x00000000
        /*0244*/ 	.short	0x010a
        /*0246*/ 	.byte	0x3f
	.zero		1


	//   ....[26]....
        /*0248*/ 	.word	0x0000a3a0
        /*024c*/ 	.word	0x00000005
        /*0250*/ 	.word	0x00000000
        /*0254*/ 	.short	0x010a
        /*0256*/ 	.byte	0x3f
	.zero		1


	//   ....[27]....
        /*0258*/ 	.word	0x0000a3f0
        /*025c*/ 	.word	0x0000009e
        /*0260*/ 	.word	0x00000010
        /*0264*/ 	.short	0x010a
        /*0266*/ 	.byte	0x3f
	.zero		1


	//   ....[28]....
        /*0268*/ 	.word	0x0000a4c0
        /*026c*/ 	.word	0x0000000c
        /*0270*/ 	.word	0x00000010
        /*0274*/ 	.short	0x010a
        /*0276*/ 	.byte	0x3f
	.zero		1


	//   ....[29]....
        /*0278*/ 	.word	0x0000a590
        /*027c*/ 	.word	0x00000007
        /*0280*/ 	.word	0x00000000
        /*0284*/ 	.short	0x010a
        /*0286*/ 	.byte	0x3f
	.zero		1


	//----- nvinfo : EIATTR_NUM_MBARRIERS
	.align		4
.L_35:
        /*0288*/ 	.byte	0x03, 0x38
        /*028a*/ 	.short	0x000a


	//----- nvinfo : EIATTR_EXIT_INSTR_OFFSETS
	.align		4
        /*028c*/ 	.byte	0x04, 0x1c
        /*028e*/ 	.short	(.L_37 - .L_36)


	//   ....[0]....
.L_36:
        /*0290*/ 	.word	0x000013e0


	//   ....[1]....
        /*0294*/ 	.word	0x00001440


	//   ....[2]....
        /*0298*/ 	.word	0x000092f0


	//   ....[3]....
        /*029c*/ 	.word	0x00009320


	//   ....[4]....
        /*02a0*/ 	.word	0x0000a2e0


	//----- nvinfo : EIATTR_MAX_THREADS
	.align		4
.L_37:
        /*02a4*/ 	.byte	0x04, 0x05
        /*02a6*/ 	.short	(.L_39 - .L_38)
.L_38:
        /*02a8*/ 	.word	0x00000180
        /*02ac*/ 	.word	0x00000001
        /*02b0*/ 	.word	0x00000001


	//----- nvinfo : EIATTR_CRS_STACK_SIZE
	.align		4
.L_39:
        /*02b4*/ 	.byte	0x04, 0x1e
        /*02b6*/ 	.short	(.L_41 - .L_40)
.L_40:
        /*02b8*/ 	.word	0x00000000


	//----- nvinfo : EIATTR_CBANK_PARAM_SIZE
	.align		4
.L_41:
        /*02bc*/ 	.byte	0x03, 0x19
        /*02be*/ 	.short	0x0470


	//----- nvinfo : EIATTR_PARAM_CBANK
	.align		4
        /*02c0*/ 	.byte	0x04, 0x0a
        /*02c2*/ 	.short	(.L_43 - .L_42)
	.align		4
.L_42:
        /*02c4*/ 	.word	index@(.nv.constant0._ZN7cutlass13device_kernelINS_4gemm6kernel13GemmUniversalIN4cute5tupleIJiiiiEEENS1_10collective13CollectiveMmaINS1_34MainloopSm90TmaGmmaWarpSpecializedILi2ENS5_IJNS4_1CILi1EEENSA_ILi8EEESB_EEENS1_32KernelTmaWarpSpecializedPingpongEEENS5_IJNSA_ILi64EEENSA_ILi256EEESG_EEEfNS5_IJlSB_lEEEfSJ_NS4_8TiledMMAINS4_8MMA_AtomIJNS4_4SM904GMMA30MMA_64x256x8_F32TF32TF32_SS_TNILNSN_7ScaleInE1ELSP_1EEEEEENS4_6LayoutINS5_IJSB_SB_SB_EEENS5_IJNSA_ILi0EEESU_SU_EEEEENS5_IJNS4_10UnderscoreESX_SX_EEEEENS4_23SM90_TMA_LOAD_MULTICASTENS4_14ComposedLayoutINS4_7SwizzleILi3ELi4ELi3EEENS4_18smem_ptr_flag_bitsILi32EEENSS_INS5_IJSC_NSA_ILi32EEEEEENS5_IJS16_SB_EEEEEEEvNS4_8identityENS4_13SM90_TMA_LOADES1A_vS1B_EENS_8epilogue10collective6detail29Sm90TmaWarpSpecializedAdapterINS1F_15DefaultEpilogueIfSJ_SJ_NS1E_6thread17LinearCombinationIfLi1EffLNS1J_9ScaleType4KindE0ELNS_15FloatRoundStyleE2EfEENS1_15EpilogueDefaultEEEEEvvEEEEvNT_6ParamsE)
        /*02c8*/ 	.short	0x0210
        /*02ca*/ 	.short	0x0470


	//----- nvinfo : EIATTR_SW_WAR
	.align		4
.L_43:
        /*02cc*/ 	.byte	0x04, 0x36
        /*02ce*/ 	.short	(.L_45 - .L_44)
.L_44:
        /*02d0*/ 	.word	0x00000008
.L_45:


//--------------------- .nv.callgraph             --------------------------
	.section	.nv.callgraph,"",@"SHT_CUDA_CALLGRAPH"
	.align	4
	.sectionentsize	8
	.align		4
        /*0000*/ 	.word	0x00000000
	.align		4
        /*0004*/ 	.word	0xffffffff
	.align		4
        /*0008*/ 	.word	index@(_ZN7cutlass13device_kernelINS_4gemm6kernel13GemmUniversalIN4cute5tupleIJiiiiEEENS1_10collective13CollectiveMmaINS1_34MainloopSm90TmaGmmaWarpSpecializedILi2ENS5_IJNS4_1CILi1EEENSA_ILi8EEESB_EEENS1_32KernelTmaWarpSpecializedPingpongEEENS5_IJNSA_ILi64EEENSA_ILi256EEESG_EEEfNS5_IJlSB_lEEEfSJ_NS4_8TiledMMAINS4_8MMA_AtomIJNS4_4SM904GMMA30MMA_64x256x8_F32TF32TF32_SS_TNILNSN_7ScaleInE1ELSP_1EEEEEENS4_6LayoutINS5_IJSB_SB_SB_EEENS5_IJNSA_ILi0EEESU_SU_EEEEENS5_IJNS4_10UnderscoreESX_SX_EEEEENS4_23SM90_TMA_LOAD_MULTICASTENS4_14ComposedLayoutINS4_7SwizzleILi3ELi4ELi3EEENS4_18smem_ptr_flag_bitsILi32EEENSS_INS5_IJSC_NSA_ILi32EEEEEENS5_IJS16_SB_EEEEEEEvNS4_8identityENS4_13SM90_TMA_LOADES1A_vS1B_EENS_8epilogue10collective6detail29Sm90TmaWarpSpecializedAdapterINS1F_15DefaultEpilogueIfSJ_SJ_NS1E_6thread17LinearCombinationIfLi1EffLNS1J_9ScaleType4KindE0ELNS_15FloatRoundStyleE2EfEENS1_15EpilogueDefaultEEEEEvvEEEEvNT_6ParamsE)
	.align		4
        /*000c*/ 	.word	index@(__assertfail)
	.align		4
        /*0010*/ 	.word	0x00000000
	.align		4
        /*0014*/ 	.word	0xfffffffe
	.align		4
        /*0018*/ 	.word	0x00000000
	.align		4
        /*001c*/ 	.word	0xfffffffd
	.align		4
        /*0020*/ 	.word	0x00000000
	.align		4
        /*0024*/ 	.word	0xfffffffc


//--------------------- .nv.constant4             --------------------------
	.section	.nv.constant4,"a",@progbits
	.align	8
	.align		8
.nv.constant4:
        /*0000*/ 	.dword	__assertfail
	.align		8
        /*0008*/ 	.dword	__unnamed_1
	.align		8
        /*0010*/ 	.dword	_ZN40_INTERNAL_7130b618_4_k_cu_70326a18_283244cuda3std3__45__cpo5beginE
	.align		8
        /*0018*/ 	.dword	_ZN40_INTERNAL_7130b618_4_k_cu_70326a18_283244cuda3std3__45__cpo3endE
	.align		8
        /*0020*/ 	.dword	_ZN40_INTERNAL_7130b618_4_k_cu_70326a18_283244cuda3std3__45__cpo6cbeginE
	.align		8
        /*0028*/ 	.dword	_ZN40_INTERNAL_7130b618_4_k_cu_70326a18_283244cuda3std3__45__cpo4cendE
	.align		8
        /*0030*/ 	.dword	_ZN40_INTERNAL_7130b618_4_k_cu_70326a18_283244cuda3std3__442_GLOBAL__N__7130b618_4_k_cu_70326a18_283246ignoreE
	.align		8
        /*0038*/ 	.dword	_ZN40_INTERNAL_7130b618_4_k_cu_70326a18_283244cuda3std3__419piecewise_constructE
	.align		8
        /*0040*/ 	.dword	_ZN40_INTERNAL_7130b618_4_k_cu_70326a18_283244cuda3std3__48in_placeE
	.align		8
        /*0048*/ 	.dword	_ZN40_INTERNAL_7130b618_4_k_cu_70326a18_283244cuda3std6ranges3__45__cpo4swapE
	.align		8
        /*0050*/ 	.dword	_ZN40_INTERNAL_7130b618_4_k_cu_70326a18_283244cuda3std6ranges3__45__cpo9iter_moveE
	.align		8
        /*0058*/ 	.dword	_ZN40_INTERNAL_7130b618_4_k_cu_70326a18_283244cute7productE
	.align		8
        /*0060*/ 	.dword	_ZN40_INTERNAL_7130b618_4_k_cu_70326a18_283244cute1_E
	.align		8
        /*0068*/ 	.dword	$str$22
	.align		8
        /*0070*/ 	.dword	$str$23


//--------------------- .text._ZN7cutlass13device_kernelINS_4gemm6kernel13GemmUniversalIN4cute5tupleIJiiiiEEENS1_10collective13CollectiveMmaINS1_34MainloopSm90TmaGmmaWarpSpecializedILi2ENS5_IJNS4_1CILi1EEENSA_ILi8EEESB_EEENS1_32KernelTmaWarpSpecializedPingpongEEENS5_IJNSA_ILi64EEENSA_ILi256EEESG_EEEfNS5_IJlSB_lEEEfSJ_NS4_8TiledMMAINS4_8MMA_AtomIJNS4_4SM904GMMA30MMA_64x256x8_F32TF32TF32_SS_TNILNSN_7ScaleInE1ELSP_1EEEEEENS4_6LayoutINS5_IJSB_SB_SB_EEENS5_IJNSA_ILi0EEESU_SU_EEEEENS5_IJNS4_10UnderscoreESX_SX_EEEEENS4_23SM90_TMA_LOAD_MULTICASTENS4_14ComposedLayoutINS4_7SwizzleILi3ELi4ELi3EEENS4_18smem_ptr_flag_bitsILi32EEENSS_INS5_IJSC_NSA_ILi32EEEEEENS5_IJS16_SB_EEEEEEEvNS4_8identityENS4_13SM90_TMA_LOADES1A_vS1B_EENS_8epilogue10collective6detail29Sm90TmaWarpSpecializedAdapterINS1F_15DefaultEpilogueIfSJ_SJ_NS1E_6thread17LinearCombinationIfLi1EffLNS1J_9ScaleType4KindE0ELNS_15FloatRoundStyleE2EfEENS1_15EpilogueDefaultEEEEEvvEEEEvNT_6ParamsE --------------------------
	.section	.text._ZN7cutlass13device_kernelINS_4gemm6kernel13GemmUniversalIN4cute5tupleIJiiiiEEENS1_10collective13CollectiveMmaINS1_34MainloopSm90TmaGmmaWarpSpecializedILi2ENS5_IJNS4_1CILi1EEENSA_ILi8EEESB_EEENS1_32KernelTmaWarpSpecializedPingpongEEENS5_IJNSA_ILi64EEENSA_ILi256EEESG_EEEfNS5_IJlSB_lEEEfSJ_NS4_8TiledMMAINS4_8MMA_AtomIJNS4_4SM904GMMA30MMA_64x256x8_F32TF32TF32_SS_TNILNSN_7ScaleInE1ELSP_1EEEEEENS4_6LayoutINS5_IJSB_SB_SB_EEENS5_IJNSA_ILi0EEESU_SU_EEEEENS5_IJNS4_10UnderscoreESX_SX_EEEEENS4_23SM90_TMA_LOAD_MULTICASTENS4_14ComposedLayoutINS4_7SwizzleILi3ELi4ELi3EEENS4_18smem_ptr_flag_bitsILi32EEENSS_INS5_IJSC_NSA_ILi32EEEEEENS5_IJS16_SB_EEEEEEEvNS4_8identityENS4_13SM90_TMA_LOADES1A_vS1B_EENS_8epilogue10collective6detail29Sm90TmaWarpSpecializedAdapterINS1F_15DefaultEpilogueIfSJ_SJ_NS1E_6thread17LinearCombinationIfLi1EffLNS1J_9ScaleType4KindE0ELNS_15FloatRoundStyleE2EfEENS1_15EpilogueDefaultEEEEEvvEEEEvNT_6ParamsE,"ax",@progbits
	.align	128
.text._ZN7cutlass13device_kernelINS_4gemm6kernel13GemmUniversalIN4cute5tupleIJiiiiEEENS1_10collective13CollectiveMmaINS1_34MainloopSm90TmaGmmaWarpSpecializedILi2ENS5_IJNS4_1CILi1EEENSA_ILi8EEESB_EEENS1_32KernelTmaWarpSpecializedPingpongEEENS5_IJNSA_ILi64EEENSA_ILi256EEESG_EEEfNS5_IJlSB_lEEEfSJ_NS4_8TiledMMAINS4_8MMA_AtomIJNS4_4SM904GMMA30MMA_64x256x8_F32TF32TF32_SS_TNILNSN_7ScaleInE1ELSP_1EEEEEENS4_6LayoutINS5_IJSB_SB_SB_EEENS5_IJNSA_ILi0EEESU_SU_EEEEENS5_IJNS4_10UnderscoreESX_SX_EEEEENS4_23SM90_TMA_LOAD_MULTICASTENS4_14ComposedLayoutINS4_7SwizzleILi3ELi4ELi3EEENS4_18smem_ptr_flag_bitsILi32EEENSS_INS5_IJSC_NSA_ILi32EEEEEENS5_IJS16_SB_EEEEEEEvNS4_8identityENS4_13SM90_TMA_LOADES1A_vS1B_EENS_8epilogue10collective6detail29Sm90TmaWarpSpecializedAdapterINS1F_15DefaultEpilogueIfSJ_SJ_NS1E_6thread17LinearCombinationIfLi1EffLNS1J_9ScaleType4KindE0ELNS_15FloatRoundStyleE2EfEENS1_15EpilogueDefaultEEEEEvvEEEEvNT_6ParamsE:
        .type           _ZN7cutlass13device_kernelINS_4gemm6kernel13GemmUniversalIN4cute5tupleIJiiiiEEENS1_10collective13CollectiveMmaINS1_34MainloopSm90TmaGmmaWarpSpecializedILi2ENS5_IJNS4_1CILi1EEENSA_ILi8EEESB_EEENS1_32KernelTmaWarpSpecializedPingpongEEENS5_IJNSA_ILi64EEENSA_ILi256EEESG_EEEfNS5_IJlSB_lEEEfSJ_NS4_8TiledMMAINS4_8MMA_AtomIJNS4_4SM904GMMA30MMA_64x256x8_F32TF32TF32_SS_TNILNSN_7ScaleInE1ELSP_1EEEEEENS4_6LayoutINS5_IJSB_SB_SB_EEENS5_IJNSA_ILi0EEESU_SU_EEEEENS5_IJNS4_10UnderscoreESX_SX_EEEEENS4_23SM90_TMA_LOAD_MULTICASTENS4_14ComposedLayoutINS4_7SwizzleILi3ELi4ELi3EEENS4_18smem_ptr_flag_bitsILi32EEENSS_INS5_IJSC_NSA_ILi32EEEEEENS5_IJS16_SB_EEEEEEEvNS4_8identityENS4_13SM90_TMA_LOADES1A_vS1B_EENS_8epilogue10collective6detail29Sm90TmaWarpSpecializedAdapterINS1F_15DefaultEpilogueIfSJ_SJ_NS1E_6thread17LinearCombinationIfLi1EffLNS1J_9ScaleType4KindE0ELNS_15FloatRoundStyleE2EfEENS1_15EpilogueDefaultEEEEEvvEEEEvNT_6ParamsE,@function
        .size           _ZN7cutlass13device_kernelINS_4gemm6kernel13GemmUniversalIN4cute5tupleIJiiiiEEENS1_10collective13CollectiveMmaINS1_34MainloopSm90TmaGmmaWarpSpecializedILi2ENS5_IJNS4_1CILi1EEENSA_ILi8EEESB_EEENS1_32KernelTmaWarpSpecializedPingpongEEENS5_IJNSA_ILi64EEENSA_ILi256EEESG_EEEfNS5_IJlSB_lEEEfSJ_NS4_8TiledMMAINS4_8MMA_AtomIJNS4_4SM904GMMA30MMA_64x256x8_F32TF32TF32_SS_TNILNSN_7ScaleInE1ELSP_1EEEEEENS4_6LayoutINS5_IJSB_SB_SB_EEENS5_IJNSA_ILi0EEESU_SU_EEEEENS5_IJNS4_10UnderscoreESX_SX_EEEEENS4_23SM90_TMA_LOAD_MULTICASTENS4_14ComposedLayoutINS4_7SwizzleILi3ELi4ELi3EEENS4_18smem_ptr_flag_bitsILi32EEENSS_INS5_IJSC_NSA_ILi32EEEEEENS5_IJS16_SB_EEEEEEEvNS4_8identityENS4_13SM90_TMA_LOADES1A_vS1B_EENS_8epilogue10collective6detail29Sm90TmaWarpSpecializedAdapterINS1F_15DefaultEpilogueIfSJ_SJ_NS1E_6thread17LinearCombinationIfLi1EffLNS1J_9ScaleType4KindE0ELNS_15FloatRoundStyleE2EfEENS1_15EpilogueDefaultEEEEEvvEEEEvNT_6ParamsE,(.L_x_324 - _ZN7cutlass13device_kernelINS_4gemm6kernel13GemmUniversalIN4cute5tupleIJiiiiEEENS1_10collective13CollectiveMmaINS1_34MainloopSm90TmaGmmaWarpSpecializedILi2ENS5_IJNS4_1CILi1EEENSA_ILi8EEESB_EEENS1_32KernelTmaWarpSpecializedPingpongEEENS5_IJNSA_ILi64EEENSA_ILi256EEESG_EEEfNS5_IJlSB_lEEEfSJ_NS4_8TiledMMAINS4_8MMA_AtomIJNS4_4SM904GMMA30MMA_64x256x8_F32TF32TF32_SS_TNILNSN_7ScaleInE1ELSP_1EEEEEENS4_6LayoutINS5_IJSB_SB_SB_EEENS5_IJNSA_ILi0EEESU_SU_EEEEENS5_IJNS4_10UnderscoreESX_SX_EEEEENS4_23SM90_TMA_LOAD_MULTICASTENS4_14ComposedLayoutINS4_7SwizzleILi3ELi4ELi3EEENS4_18smem_ptr_flag_bitsILi32EEENSS_INS5_IJSC_NSA_ILi32EEEEEENS5_IJS16_SB_EEEEEEEvNS4_8identityENS4_13SM90_TMA_LOADES1A_vS1B_EENS_8epilogue10collective6detail29Sm90TmaWarpSpecializedAdapterINS1F_15DefaultEpilogueIfSJ_SJ_NS1E_6thread17LinearCombinationIfLi1EffLNS1J_9ScaleType4KindE0ELNS_15FloatRoundStyleE2EfEENS1_15EpilogueDefaultEEEEEvvEEEEvNT_6ParamsE)
        .other          _ZN7cutlass13device_kernelINS_4gemm6kernel13GemmUniversalIN4cute5tupleIJiiiiEEENS1_10collective13CollectiveMmaINS1_34MainloopSm90TmaGmmaWarpSpecializedILi2ENS5_IJNS4_1CILi1EEENSA_ILi8EEESB_EEENS1_32KernelTmaWarpSpecializedPingpongEEENS5_IJNSA_ILi64EEENSA_ILi256EEESG_EEEfNS5_IJlSB_lEEEfSJ_NS4_8TiledMMAINS4_8MMA_AtomIJNS4_4SM904GMMA30MMA_64x256x8_F32TF32TF32_SS_TNILNSN_7ScaleInE1ELSP_1EEEEEENS4_6LayoutINS5_IJSB_SB_SB_EEENS5_IJNSA_ILi0EEESU_SU_EEEEENS5_IJNS4_10UnderscoreESX_SX_EEEEENS4_23SM90_TMA_LOAD_MULTICASTENS4_14ComposedLayoutINS4_7SwizzleILi3ELi4ELi3EEENS4_18smem_ptr_flag_bitsILi32EEENSS_INS5_IJSC_NSA_ILi32EEEEEENS5_IJS16_SB_EEEEEEEvNS4_8identityENS4_13SM90_TMA_LOADES1A_vS1B_EENS_8epilogue10collective6detail29Sm90TmaWarpSpecializedAdapterINS1F_15DefaultEpilogueIfSJ_SJ_NS1E_6thread17LinearCombinationIfLi1EffLNS1J_9ScaleType4KindE0ELNS_15FloatRoundStyleE2EfEENS1_15EpilogueDefaultEEEEEvvEEEEvNT_6ParamsE,@"STO_CUDA_ENTRY STV_DEFAULT"
_ZN7cutlass13device_kernelINS_4gemm6kernel13GemmUniversalIN4cute5tupleIJiiiiEEENS1_10collective13CollectiveMmaINS1_34MainloopSm90TmaGmmaWarpSpecializedILi2ENS5_IJNS4_1CILi1EEENSA_ILi8EEESB_EEENS1_32KernelTmaWarpSpecializedPingpongEEENS5_IJNSA_ILi64EEENSA_ILi256EEESG_EEEfNS5_IJlSB_lEEEfSJ_NS4_8TiledMMAINS4_8MMA_AtomIJNS4_4SM904GMMA30MMA_64x256x8_F32TF32TF32_SS_TNILNSN_7ScaleInE1ELSP_1EEEEEENS4_6LayoutINS5_IJSB_SB_SB_EEENS5_IJNSA_ILi0EEESU_SU_EEEEENS5_IJNS4_10UnderscoreESX_SX_EEEEENS4_23SM90_TMA_LOAD_MULTICASTENS4_14ComposedLayoutINS4_7SwizzleILi3ELi4ELi3EEENS4_18smem_ptr_flag_bitsILi32EEENSS_INS5_IJSC_NSA_ILi32EEEEEENS5_IJS16_SB_EEEEEEEvNS4_8identityENS4_13SM90_TMA_LOADES1A_vS1B_EENS_8epilogue10collective6detail29Sm90TmaWarpSpecializedAdapterINS1F_15DefaultEpilogueIfSJ_SJ_NS1E_6thread17LinearCombinationIfLi1EffLNS1J_9ScaleType4KindE0ELNS_15FloatRoundStyleE2EfEENS1_15EpilogueDefaultEEEEEvvEEEEvNT_6ParamsE:
[----:B------:R-:W0:Y:S01]  /*0000*/  LDC R1, c[0x0][0x28] ;  /* 0x00000a00ff017b82 */ /* 0x000e220000000800 */
[----:B------:R-:W1:Y:S01]  /*0010*/  S2R R3, SR_TID.X ;  /* 0x0000000000037919 */ /* 0x000e620000002100 */
[----:B------:R-:W-:Y:S01]  /*0020*/  ELECT P0, URZ, PT ;  /* 0x00000000003f782f */ /* 0x000fe20003800000 */
[----:B------:R-:W-:Y:S01]  /*0030*/  BSSY B0, `(.L_x_0) ;  /* 0x0000014000007945 */ /* 0x000fe20003800000 */
[--C-:B-1----:R-:W-:Y:S02]  /*0040*/  SHF.R.U32.HI R0, RZ, 0x5, R3.reuse ;  /* 0x00000005ff007819 */ /* 0x102fe40000011603 */
[----:B------:R-:W-:-:S03]  /*0050*/  SHF.R.U32.HI R5, RZ, 0x7, R3 ;  /* 0x00000007ff057819 */ /* 0x000fc60000011603 */
[----:B------:R-:W1:Y:S02]  /*0060*/  SHFL.IDX PT, R2, R0, RZ, 0x1f ;  /* 0x00001fff00027589 */ /* 0x000e6400000e0000 */
[----:B-1----:R-:W-:Y:S02]  /*0070*/  R2UR UR6, R2 ;  /* 0x00000000020672ca */ /* 0x002fe400000e0000 */
[----:B------:R1:W2:Y:S11]  /*0080*/  SHFL.IDX PT, R2, R5, RZ, 0x1f ;  /* 0x00001fff05027589 */ /* 0x0002b600000e0000 */
[----:B------:R-:W-:-:S02]  /*0090*/  USHF.R.S32.HI UR4, URZ, 0x1f, UR6 ;  /* 0x0000001f3f047899 */ /* 0x000fc40008011406 */
[----:B------:R-:W-:Y:S02]  /*00a0*/  ISETP.NE.OR P0, PT, RZ, UR6, !P0 ;  /* 0x00000006ff007c0c */ /* 0x000fe4000c705670 */
[----:B------:R-:W-:-:S04]  /*00b0*/  ULEA.HI UR4, UR4, UR6, URZ, 0x2 ;  /* 0x0000000604047291 */ /* 0x000fc8000f8f103f */
[----:B------:R-:W-:-:S04]  /*00c0*/  ULOP3.LUT UR4, UR4, 0xfffffffc, URZ, 0xc0, !UPT ;  /* 0xfffffffc04047892 */ /* 0x000fc8000f8ec03f */
[----:B------:R-:W-:-:S03]  /*00d0*/  UIADD3 UR6, UR6, -UR4, URZ ;  /* 0x8000000406067290 */ /* 0x000fc6000fffe03f */
[----:B012---:R-:W-:Y:S09]  /*00e0*/  @P0 BRA `(.L_x_1) ;  /* 0x0000000000200947 */ /* 0x007ff20003800000 */
[----:B------:R-:W-:Y:S02]  /*00f0*/  ULDC.64 UR4, c[0x0][0x198] ;  /* 0x0000660000047ab9 */ /* 0x000fe40000000a00 */
[----:B------:R-:W-:Y:S02]  /*0100*/  UIADD3 UR8, UP0, UR4, 0xf0, URZ ;  /* 0x000000f004087890 */ /* 0x000fe4000ff1e03f */
[----:B------:R-:W-:Y:S02]  /*0110*/  UIADD3 UR4, UP1, UR4, 0x1f0, URZ ;  /* 0x000001f004047890 */ /* 0x000fe4000ff3e03f */
[----:B------:R-:W-:Y:S02]  /*0120*/  UIADD3.X UR9, URZ, UR5, URZ, UP0, !UPT ;  /* 0x000000053f097290 */ /* 0x000fe400087fe43f */
[----:B------:R-:W-:-:S07]  /*0130*/  UIADD3.X UR5, URZ, UR5, URZ, UP1, !UPT ;  /* 0x000000053f057290 */ /* 0x000fce0008ffe43f */
[----:B------:R0:W-:Y:S02]  /*0140*/  UTMACCTL.PF [UR8] ;  /* 0x00000000080079b9 */ /* 0x0001e40008040000 */
[----:B------:R0:W-:Y:S02]  /*0150*/  UTMACCTL.PF [UR4] ;  /* 0x00000000040079b9 */ /* 0x0001e40008040000 */
[----:B0-----:R-:W-:Y:S01]  /*0160*/  NOP ;  /* 0x0000000000007918 */ /* 0x001fe20000000000 */
.L_x_1:
[----:B------:R-:W-:Y:S05]  /*0170*/  BSYNC B0 ;  /* 0x0000000000007941 */ /* 0x000fea0003800000 */
.L_x_0:
[----:B------:R-:W0:Y:S01]  /*0180*/  SHFL.IDX PT, R6, R0, RZ, 0x1f ;  /* 0x00001fff00067589 */ /* 0x000e2200000e0000 */
[----:B------:R-:W-:Y:S01]  /*0190*/  R2UR UR19, R2 ;  /* 0x00000000021372ca */ /* 0x000fe200000e0000 */
[----:B------:R-:W-:Y:S01]  /*01a0*/  UISETP.NE.AND UP0, UPT, UR6, 0x3, UPT ;  /* 0x000000030600788c */ /* 0x000fe2000bf05270 */
[----:B------:R-:W-:-:S03]  /*01b0*/  SHF.R.S32.HI R2, RZ, 0x1f, R3 ;  /* 0x0000001fff027819 */ /* 0x000fc60000011403 */
[----:B------:R-:W-:Y:S01]  /*01c0*/  UISETP.EQ.OR UP0, UPT, UR6, URZ, !UP0 ;  /* 0x0000003f0600728c */ /* 0x000fe2000c702670 */
[----:B------:R-:W-:-:S07]  /*01d0*/  LEA.HI R2, R2, R3, RZ, 0x7 ;  /* 0x0000000302027211 */ /* 0x000fce00078f38ff */
[----:B------:R-:W-:Y:S02]  /*01e0*/  UIADD3 UR14, UR19, -0x1, URZ ;  /* 0xffffffff130e7890 */ /* 0x000fe4000fffe03f */
[----:B------:R-:W-:Y:S02]  /*01f0*/  UISETP.EQ.AND UP0, UPT, UR19, URZ, UP0 ;  /* 0x0000003f1300728c */ /* 0x000fe40008702270 */
[----:B------:R-:W-:Y:S02]  /*0200*/  UISETP.GE.U32.AND UP1, UPT, UR14, 0x2, UPT ;  /* 0x000000020e00788c */ /* 0x000fe4000bf26070 */
[----:B------:R-:W-:Y:S01]  /*0210*/  USEL UR42, URZ, 0x1, !UP0 ;  /* 0x000000013f2a7887 */ /* 0x000fe2000c000000 */
[----:B0-----:R-:W-:-:S03]  /*0220*/  ISETP.NE.AND P0, PT, R6, RZ, PT ;  /* 0x000000ff0600720c */ /* 0x001fc60003f05270 */
[----:B------:R-:W-:-:S10]  /*0230*/  USEL UR42, UR42, 0x2, UP1 ;  /* 0x000000022a2a7887 */ /* 0x000fd40008800000 */
[----:B------:R-:W-:Y:S05]  /*0240*/  @P0 BRA `(.L_x_2) ;  /* 0x0000000000480947 */ /* 0x000fea0003800000 */
[----:B------:R-:W0:Y:S01]  /*0250*/  S2UR UR7, SR_CgaCtaId ;  /* 0x00000000000779c3 */ /* 0x000e220000008800 */
[----:B------:R-:W-:Y:S01]  /*0260*/  UMOV UR4, 0x400 ;  /* 0x0000040000047882 */ /* 0x000fe20000000000 */
[----:B------:R-:W-:Y:S01]  /*0270*/  UMOV UR5, 0x1 ;  /* 0x0000000100057882 */ /* 0x000fe20000000000 */
[----:B------:R-:W-:Y:S01]  /*0280*/  UMOV UR8, 0x8 ;  /* 0x0000000800087882 */ /* 0x000fe20000000000 */
[----:B------:R-:W-:Y:S01]  /*0290*/  ELECT P0, URZ, PT ;  /* 0x00000000003f782f */ /* 0x000fe20003800000 */
[----:B------:R-:W-:-:S04]  /*02a0*/  UIADD3 UR8, -UR8, 0x100000, URZ ;  /* 0x0010000008087890 */ /* 0x000fc8000fffe13f */
[----:B------:R-:W-:Y:S02]  /*02b0*/  USHF.L.U32 UR9, UR8, 0xb, URZ ;  /* 0x0000000b08097899 */ /* 0x000fe4000800063f */
[----:B------:R-:W-:Y:S02]  /*02c0*/  USHF.L.U32 UR8, UR8, 0x1, URZ ;  /* 0x0000000108087899 */ /* 0x000fe4000800063f */
[----:B0-----:R-:W-:Y:S02]  /*02d0*/  ULEA UR7, UR7, UR4, 0x18 ;  /* 0x0000000407077291 */ /* 0x001fe4000f8ec03f */
[----:B------:R-:W-:-:S04]  /*02e0*/  UIADD3 UR4, -UR5, 0x100000, URZ ;  /* 0x0010000005047890 */ /* 0x000fc8000fffe13f */
[----:B------:R-:W-:Y:S02]  /*02f0*/  USHF.L.U32 UR5, UR4, 0xb, URZ ;  /* 0x0000000b04057899 */ /* 0x000fe4000800063f */
[----:B------:R-:W-:Y:S01]  /*0300*/  USHF.L.U32 UR4, UR4, 0x1, URZ ;  /* 0x0000000104047899 */ /* 0x000fe2000800063f */
[----:B------:R-:W0:Y:S11]  /*0310*/  FENCE.VIEW.ASYNC.S ;  /* 0x00000000000073c6 */ /* 0x000e360000000000 */
[----:B0-----:R0:W1:Y:S01]  /*0320*/  SYNCS.EXCH.64 URZ, [UR7], UR4 ;  /* 0x00000004073f75b2 */ /* 0x0010620008000100 */
[----:B------:R0:W2:Y:S01]  /*0330*/  SYNCS.EXCH.64 URZ, [UR7+0x10], UR8 ;  /* 0x00001008073f75b2 */ /* 0x0000a20008000100 */
[----:B------:R0:W3:Y:S01]  /*0340*/  SYNCS.EXCH.64 URZ, [UR7+0x8], UR4 ;  /* 0x00000804073f75b2 */ /* 0x0000e20008000100 */
[----:B------:R0:W4:Y:S01]  /*0350*/  SYNCS.EXCH.64 URZ, [UR7+0x18], UR8 ;  /* 0x00001808073f75b2 */ /* 0x0001220008000100 */
[----:B------:R-:W-:Y:S01]  /*0360*/  NOP ;  /* 0x0000000000007918 */ /* 0x000fe20000000000 */
.L_x_2:
[----:B------:R-:W5:Y:S01]  /*0370*/  SHFL.IDX PT, R10, R0, RZ, 0x1f ;  /* 0x00001fff000a7589 */ /* 0x000f6200000e0000 */
[----:B------:R-:W1:Y:S01]  /*0380*/  S2UR UR15, SR_CTAID.X ;  /* 0x00000000000f79c3 */ /* 0x000e620000002500 */
[----:B------:R-:W-:Y:S02]  /*0390*/  ELECT P0, URZ, PT ;  /* 0x00000000003f782f */ /* 0x000fe40003800000 */
[----:B------:R-:W-:Y:S01]  /*03a0*/  SHF.R.S32.HI R11, RZ, 0x1f, R6 ;  /* 0x0000001fff0b7819 */ /* 0x000fe20000011406 */
[----:B------:R1:W2:Y:S01]  /*03b0*/  SHFL.IDX PT, R8, R0, RZ, 0x1f ;  /* 0x00001fff00087589 */ /* 0x0002a200000e0000 */
[----:B------:R-:W-:Y:S02]  /*03c0*/  ELECT P1, URZ, PT ;  /* 0x00000000003f782f */ /* 0x000fe40003820000 */
[----:B------:R-:W-:Y:S01]  /*03d0*/  LOP3.LUT R2, R2, 0xffffff80, RZ, 0xc0, !PT ;  /* 0xffffff8002027812 */ /* 0x000fe200078ec0ff */
[----:B0-----:R-:W-:Y:S01]  /*03e0*/  ULDC UR4, c[0x0][0x150] ;  /* 0x0000540000047ab9 */ /* 0x001fe20000000800 */
[----:B------:R-:W-:Y:S01]  /*03f0*/  LEA.HI R11, R11, R6, RZ, 0x2 ;  /* 0x000000060b0b7211 */ /* 0x000fe200078f10ff */
[----:B------:R-:W0:Y:S01]  /*0400*/  S2UR UR8, SR_CTAID.Y ;  /* 0x00000000000879c3 */ /* 0x000e220000002600 */
[----:B------:R-:W-:Y:S01]  /*0410*/  NOP ;  /* 0x0000000000007918 */ /* 0x000fe20000000000 */
[----:B------:R-:W-:Y:S01]  /*0420*/  IMAD.IADD R4, R3, 0x1, -R2 ;  /* 0x0000000103047824 */ /* 0x000fe200078e0a02 */
[----:B------:R-:W-:Y:S01]  /*0430*/  LOP3.LUT R11, R11, 0x3ffffffc, RZ, 0xc0, !PT ;  /* 0x3ffffffc0b0b7812 */ /* 0x000fe200078ec0ff */
[----:B------:R-:W-:Y:S01]  /*0440*/  NOP ;  /* 0x0000000000007918 */ /* 0x000fe20000000000 */
[----:B------:R-:W-:Y:S01]  /*0450*/  ULDC UR17, c[0x0][0x148] ;  /* 0x0000520000117ab9 */ /* 0x000fe20000000800 */
[----:B------:R-:W-:Y:S01]  /*0460*/  UMOV UR20, 0x80 ;  /* 0x0000008000147882 */ /* 0x000fe20000000000 */
[----:B------:R-:W-:Y:S01]  /*0470*/  SHF.R.S32.HI R9, RZ, 0x1f, R4 ;  /* 0x0000001fff097819 */ /* 0x000fe20000011404 */
[----:B------:R-:W-:Y:S01]  /*0480*/  IMAD.IADD R11, R6, 0x1, -R11 ;  /* 0x00000001060b7824 */ /* 0x000fe200078e0a0b */
[----:B------:R-:W-:Y:S01]  /*0490*/  ULDC UR12, c[0x0][0x144] ;  /* 0x00005100000c7ab9 */ /* 0x000fe20000000800 */
[----:B------:R-:W3:Y:S01]  /*04a0*/  SHFL.IDX PT, R5, R5, RZ, 0x1f ;  /* 0x00001fff05057589 */ /* 0x000ee200000e0000 */
[----:B------:R-:W-:-:S02]  /*04b0*/  LEA.HI R2, R9, R4, RZ, 0x3 ;  /* 0x0000000409027211 */ /* 0x000fc400078f18ff */
[----:B------:R-:W-:Y:S02]  /*04c0*/  ISETP.NE.AND P3, PT, RZ, UR19, PT ;  /* 0x00000013ff007c0c */ /* 0x000fe4000bf65270 */
[----:B-----5:R-:W-:Y:S02]  /*04d0*/  ISETP.NE.OR P0, PT, R10, RZ, !P0 ;  /* 0x000000ff0a00720c */ /* 0x020fe40004705670 */
[----:B-1----:R-:W-:Y:S02]  /*04e0*/  I2FP.F32.U32 R0, UR15 ;  /* 0x0000000f00007c45 */ /* 0x002fe40008201000 */
[----:B--2---:R-:W-:Y:S02]  /*04f0*/  ISETP.NE.OR P1, PT, R8, RZ, !P1 ;  /* 0x000000ff0800720c */ /* 0x004fe40004f25670 */
[----:B------:R-:W-:Y:S01]  /*0500*/  SHF.R.S32.HI R7, RZ, 0x3, R2 ;  /* 0x00000003ff077819 */ /* 0x000fe20000011402 */
[----:B------:R-:W-:Y:S01]  /*0510*/  FMUL R0, R0, UR4 ;  /* 0x0000000400007c20 */ /* 0x000fe20008400000 */
[----:B------:R-:W-:Y:S01]  /*0520*/  ULDC UR4, c[0x0][0x154] ;  /* 0x0000550000047ab9 */ /* 0x000fe20000000800 */
[----:B0-----:R-:W-:-:S02]  /*0530*/  I2FP.F32.U32 R6, UR8 ;  /* 0x0000000800067c45 */ /* 0x001fc40008201000 */
[----:B------:R-:W-:Y:S02]  /*0540*/  SHF.R.S32.HI R2, RZ, 0x1f, R2 ;  /* 0x0000001fff027819 */ /* 0x000fe40000011402 */
[----:B------:R-:W-:Y:S01]  /*0550*/  VOTEU.ALL UP2, P0 ;  /* 0x00000000003f7886 */ /* 0x000fe20000040000 */
[----:B------:R-:W-:Y:S01]  /*0560*/  FMUL R6, R6, UR4 ;  /* 0x0000000406067c20 */ /* 0x000fe20008400000 */
[----:B------:R-:W0:Y:S01]  /*0570*/  F2I.U32.TRUNC.NTZ R0, R0 ;  /* 0x0000000000007305 */ /* 0x000e22000020f000 */
[----:B------:R-:W-:Y:S01]  /*0580*/  LEA.HI R2, R2, R7, RZ, 0x2 ;  /* 0x0000000702027211 */ /* 0x000fe200078f10ff */
[----:B------:R-:W-:Y:S01]  /*0590*/  VOTEU.ALL UP3, P1 ;  /* 0x00000000003f7886 */ /* 0x000fe20000860000 */
[----:B------:R-:W1:Y:S01]  /*05a0*/  @!UP2 S2UR UR11, SR_CgaCtaId ;  /* 0x00000000000ba9c3 */ /* 0x000e620000008800 */
[----:B------:R-:W-:Y:S01]  /*05b0*/  UMOV UR4, 0x20 ;  /* 0x0000002000047882 */ /* 0x000fe20000000000 */
[----:B------:R-:W-:Y:S01]  /*05c0*/  LOP3.LUT R2, R2, 0xfffffffc, RZ, 0xc0, !PT ;  /* 0xfffffffc02027812 */ /* 0x000fe200078ec0ff */
[----:B------:R-:W-:Y:S01]  /*05d0*/  @!UP2 UMOV UR10, 0x400 ;  /* 0x00000400000aa882 */ /* 0x000fe20000000000 */
[----:B------:R-:W-:-:S04]  /*05e0*/  @!UP2 UIADD3 UR4, -UR4, 0x100000, URZ ;  /* 0x001000000404a890 */ /* 0x000fc8000fffe13f */
[----:B------:R-:W-:Y:S02]  /*05f0*/  @!UP2 USHF.L.U32 UR5, UR4, 0xb, URZ ;  /* 0x0000000b0405a899 */ /* 0x000fe4000800063f */
[----:B------:R-:W-:Y:S01]  /*0600*/  @!UP2 USHF.L.U32 UR4, UR4, 0x1, URZ ;  /* 0x000000010404a899 */ /* 0x000fe2000800063f */
[----:B------:R-:W2:Y:S01]  /*0610*/  F2I.U32.TRUNC.NTZ R6, R6 ;  /* 0x0000000600067305 */ /* 0x000ea2000020f000 */
[----:B------:R-:W-:Y:S01]  /*0620*/  VOTEU.ALL UP0, P0 ;  /* 0x00000000003f7886 */ /* 0x000fe20000000000 */
[----:B------:R-:W-:Y:S01]  /*0630*/  IMAD.IADD R2, R7, 0x1, -R2 ;  /* 0x0000000107027824 */ /* 0x000fe200078e0a02 */
[----:B------:R-:W5:Y:S01]  /*0640*/  @!UP3 S2UR UR18, SR_CgaCtaId ;  /* 0x000000000012b9c3 */ /* 0x000f620000008800 */
[----:B------:R-:W-:Y:S01]  /*0650*/  VOTEU.ALL UP1, P0 ;  /* 0x00000000003f7886 */ /* 0x000fe20000020000 */
[----:B------:R-:W-:Y:S01]  /*0660*/  @!UP3 UMOV UR16, 0x400 ;  /* 0x000004000010b882 */ /* 0x000fe20000000000 */
[----:B------:R-:W-:Y:S01]  /*0670*/  IMAD R2, R11, 0x4, R2 ;  /* 0x000000040b027824 */ /* 0x000fe200078e0202 */
[----:B0-----:R-:W-:Y:S01]  /*0680*/  R2UR UR7, R0 ;  /* 0x00000000000772ca */ /* 0x001fe200000e0000 */
[----:B------:R-:W-:Y:S01]  /*0690*/  VOTEU.ALL UP4, P1 ;  /* 0x00000000003f7886 */ /* 0x000fe20000880000 */
[----:B------:R-:W-:Y:S01]  /*06a0*/  VOTEU.ALL UP5, P1 ;  /* 0x00000000003f7886 */ /* 0x000fe200008a0000 */
[----:B------:R-:W-:Y:S01]  /*06b0*/  IMAD.SHL.U32 R7, R2, 0x4, RZ ;  /* 0x0000000402077824 */ /* 0x000fe200078e00ff */
[----:B------:R-:W0:Y:S01]  /*06c0*/  LDC R0, c[0x0][0x140] ;  /* 0x00005000ff007b82 */ /* 0x000e220000000800 */
[----:B------:R-:W-:-:S02]  /*06d0*/  LOP3.LUT P0, RZ, R4, 0x7, RZ, 0xc0, !PT ;  /* 0x0000000704ff7812 */ /* 0x000fc4000780c0ff */
[----:B--2---:R-:W-:Y:S02]  /*06e0*/  R2UR UR9, R6 ;  /* 0x00000000060972ca */ /* 0x004fe400000e0000 */
[----:B------:R-:W-:Y:S01]  /*06f0*/  LOP3.LUT R152, R2, 0xc, R7, 0x78, !PT ;  /* 0x0000000c02987812 */ /* 0x000fe200078e7807 */
[----:B-1----:R-:W-:Y:S02]  /*0700*/  @!UP2 ULEA UR13, UR11, UR10, 0x18 ;  /* 0x0000000a0b0da291 */ /* 0x002fe4000f8ec03f */
[----:B------:R-:W-:-:S04]  /*0710*/  @!UP3 UIADD3 UR10, -UR20, 0x100000, URZ ;  /* 0x00100000140ab890 */ /* 0x000fc8000fffe13f */
[----:B------:R-:W-:Y:S02]  /*0720*/  @!UP3 USHF.L.U32 UR11, UR10, 0xb, URZ ;  /* 0x0000000b0a0bb899 */ /* 0x000fe4000800063f */
[----:B------:R-:W-:Y:S01]  /*0730*/  @!UP3 USHF.L.U32 UR10, UR10, 0x1, URZ ;  /* 0x000000010a0ab899 */ /* 0x000fe2000800063f */
[----:B------:R-:W-:Y:S01]  /*0740*/  ISETP.LT.U32.AND P0, PT, R152, 0x8, !P0 ;  /* 0x000000089800780c */ /* 0x000fe20004701070 */
[----:B------:R-:W-:Y:S01]  /*0750*/  UIADD3 UR7, -UR7, URZ, URZ ;  /* 0x0000003f07077290 */ /* 0x000fe2000fffe13f */
[----:B------:R-:W-:Y:S01]  /*0760*/  VOTEU.ALL UP2, P1 ;  /* 0x00000000003f7886 */ /* 0x000fe20000840000 */
[----:B-----5:R-:W-:Y:S02]  /*0770*/  @!UP3 ULEA UR16, UR18, UR16, 0x18 ;  /* 0x000000101210b291 */ /* 0x020fe4000f8ec03f */
[----:B------:R-:W-:Y:S01]  /*0780*/  UIADD3 UR9, -UR9, URZ, URZ ;  /* 0x0000003f09097290 */ /* 0x000fe2000fffe13f */
[----:B------:R-:W1:Y:S02]  /*0790*/  FENCE.VIEW.ASYNC.S ;  /* 0x00000000000073c6 */ /* 0x000e640000000000 */
[----:B-1----:R-:W1:Y:S01]  /*07a0*/  @!UP0 SYNCS.EXCH.64 URZ, [UR13+0x50], UR4 ;  /* 0x000050040d3f85b2 */ /* 0x002e620008000100 */
[----:B------:R-:W-:Y:S01]  /*07b0*/  UIMAD UR7, UR12, UR7, UR15 ;  /* 0x000000070c0772a4 */ /* 0x000fe2000f8e020f */
[----:B------:R-:W-:Y:S01]  /*07c0*/  VOTEU.ALL UP3, P1 ;  /* 0x00000000003f7886 */ /* 0x000fe20000860000 */
[----:B0-----:R-:W-:Y:S01]  /*07d0*/  ISETP.EQ.U32.AND P2, PT, R0, 0x1, PT ;  /* 0x000000010000780c */ /* 0x001fe20003f42070 */
[----:B------:R0:W2:Y:S01]  /*07e0*/  @!UP1 SYNCS.EXCH.64 URZ, [UR13+0x58], UR4 ;  /* 0x000058040d3f95b2 */ /* 0x0000a20008000100 */
[----:B------:R-:W-:Y:S01]  /*07f0*/  NOP ;  /* 0x0000000000007918 */ /* 0x000fe20000000000 */
[----:B0-----:R-:W-:Y:S01]  /*0800*/  UIMAD UR4, UR17, UR9, UR8 ;  /* 0x00000009110472a4 */ /* 0x001fe2000f8e0208 */
[----:B------:R0:W0:Y:S05]  /*0810*/  @!UP2 SYNCS.EXCH.64 URZ, [UR16+0x30], UR10 ;  /* 0x0000300a103fa5b2 */ /* 0x00002a0008000100 */
[----:B------:R-:W-:-:S04]  /*0820*/  ISETP.NE.AND P1, PT, R152, UR4, PT ;  /* 0x0000000498007c0c */ /* 0x000fc8000bf25270 */
[----:B------:R-:W-:-:S04]  /*0830*/  ISETP.EQ.OR P1, PT, RZ, UR7, !P1 ;  /* 0x00000007ff007c0c */ /* 0x000fc8000cf22670 */
[----:B------:R-:W-:-:S04]  /*0840*/  PLOP3.LUT P0, PT, P0, P1, PT, 0x80, 0x0 ;  /* 0x000000000000781c */ /* 0x000fc80000703070 */
[----:B------:R-:W-:Y:S01]  /*0850*/  P2R R160, PR, RZ, 0x1 ;  /* 0x00000001ffa07803 */ /* 0x000fe20000000000 */
[----:B------:R0:W0:Y:S01]  /*0860*/  @!UP3 SYNCS.EXCH.64 URZ, [UR16+0x38], UR10 ;  /* 0x0000380a103fb5b2 */ /* 0x0000220008000100 */
[----:B------:R0:W0:Y:S01]  /*0870*/  @!UP4 SYNCS.EXCH.64 URZ, [UR16+0x40], UR10 ;  /* 0x0000400a103fc5b2 */ /* 0x0000220008000100 */
[----:B------:R0:W0:Y:S01]  /*0880*/  @!UP5 SYNCS.EXCH.64 URZ, [UR16+0x48], UR10 ;  /* 0x0000480a103fd5b2 */ /* 0x0000220008000100 */
[----:B------:R-:W-:Y:S01]  /*0890*/  NOP ;  /* 0x0000000000007918 */ /* 0x000fe20000000000 */
[----:B-123--:R-:W-:Y:S05]  /*08a0*/  @!P2 BRA `(.L_x_3) ;  /* 0x000000000008a947 */ /* 0x00efea0003800000 */
[----:B0---4-:R-:W-:Y:S01]  /*08b0*/  UCGABAR_ARV ;  /* 0x00000000000079c7 */ /* 0x011fe20008000000 */
[----:B------:R-:W-:Y:S05]  /*08c0*/  BRA `(.L_x_4) ;  /* 0x0000000000047947 */ /* 0x000fea0003800000 */
.L_x_3:
[----:B0---4-:R-:W-:Y:S01]  /*08d0*/  NOP ;  /* 0x0000000000007918 */ /* 0x011fe20000000000 */
.L_x_4:
[----:B------:R-:W-:Y:S01]  /*08e0*/  ULDC.64 UR4, c[0x0][0x598] ;  /* 0x0001660000047ab9 */ /* 0x000fe20000000a00 */
[----:B------:R-:W-:Y:S01]  /*08f0*/  ULDC.64 UR50, c[0x0][0x208] ;  /* 0x0000820000327ab9 */ /* 0x000fe20000000a00 */
[----:B------:R-:W-:-:S04]  /*0900*/  ISETP.NE.U32.AND P0, PT, RZ, UR4, PT ;  /* 0x00000004ff007c0c */ /* 0x000fc8000bf05070 */
[----:B------:R-:W-:-:S13]  /*0910*/  ISETP.NE.AND.EX P0, PT, RZ, UR5, PT, P0 ;  /* 0x00000005ff007c0c */ /* 0x000fda000bf05300 */
[----:B------:R-:W-:Y:S05]  /*0920*/  @!P0 BRA `(.L_x_5) ;  /* 0x00000000001c8947 */ /* 0x000fea0003800000 */
[----:B------:R-:W0:Y:S02]  /*0930*/  LDC.64 R6, c[0x0][0x598] ;  /* 0x00016600ff067b82 */ /* 0x000e240000000a00 */
[----:B0-----:R-:W2:Y:S02]  /*0940*/  LDG.E.64 R6, desc[UR50][R6.64] ;  /* 0x0000003206067981 */ /* 0x001ea4000c1e1b00 */
[----:B--2---:R-:W-:-:S04]  /*0950*/  ISETP.NE.U32.AND P0, PT, R6, RZ, PT ;  /* 0x000000ff0600720c */ /* 0x004fc80003f05070 */
[----:B------:R-:W-:-:S13]  /*0960*/  ISETP.NE.AND.EX P0, PT, R7, RZ, PT, P0 ;  /* 0x000000ff0700720c */ /* 0x000fda0003f05300 */
[----:B------:R-:W-:Y:S05]  /*0970*/  @!P0 BRA `(.L_x_5) ;  /* 0x0000000000088947 */ /* 0x000fea0003800000 */
[----:B------:R0:W5:Y:S01]  /*0980*/  LD.E R23, desc[UR50][R6.64] ;  /* 0x0000003206177980 */ /* 0x000162000c101900 */
[----:B------:R-:W-:Y:S05]  /*0990*/  BRA `(.L_x_6) ;  /* 0x0000000000247947 */ /* 0x000fea0003800000 */
.L_x_5:
[----:B------:R-:W-:Y:S02]  /*09a0*/  ULDC.64 UR4, c[0x0][0x588] ;  /* 0x0001620000047ab9 */ /* 0x000fe40000000a00 */
[----:B------:R-:W-:-:S04]  /*09b0*/  ISETP.NE.U32.AND P0, PT, RZ, UR4, PT ;  /* 0x00000004ff007c0c */ /* 0x000fc8000bf05070 */
[----:B------:R-:W-:-:S13]  /*09c0*/  ISETP.NE.AND.EX P0, PT, RZ, UR5, PT, P0 ;  /* 0x00000005ff007c0c */ /* 0x000fda000bf05300 */
[----:B------:R-:W-:Y:S05]  /*09d0*/  @!P0 BRA `(.L_x_7) ;  /* 0x00000000000c8947 */ /* 0x000fea0003800000 */
[----:B------:R-:W0:Y:S02]  /*09e0*/  LDC.64 R6, c[0x0][0x588] ;  /* 0x00016200ff067b82 */ /* 0x000e240000000a00 */
[----:B0-----:R1:W5:Y:S01]  /*09f0*/  LDG.E R23, desc[UR50][R6.64] ;  /* 0x0000003206177981 */ /* 0x001362000c1e1900 */
[----:B------:R-:W-:Y:S05]  /*0a00*/  BRA `(.L_x_6) ;  /* 0x0000000000087947 */ /* 0x000fea0003800000 */
.L_x_7:
[----:B------:R-:W-:Y:S02]  /*0a10*/  ULDC UR4, c[0x0][0x580] ;  /* 0x0001600000047ab9 */ /* 0x000fe40000000800 */
[----:B------:R-:W-:-:S07]  /*0a20*/  IMAD.U32 R23, RZ, RZ, UR4 ;  /* 0x00000004ff177e24 */ /* 0x000fce000f8e00ff */
.L_x_6:
[----:B------:R-:W-:Y:S02]  /*0a30*/  ULDC.64 UR4, c[0x0][0x5a0] ;  /* 0x0001680000047ab9 */ /* 0x000fe40000000a00 */
[----:B------:R-:W-:-:S04]  /*0a40*/  ISETP.NE.U32.AND P0, PT, RZ, UR4, PT ;  /* 0x00000004ff007c0c */ /* 0x000fc8000bf05070 */
[----:B------:R-:W-:-:S13]  /*0a50*/  ISETP.NE.AND.EX P0, PT, RZ, UR5, PT, P0 ;  /* 0x00000005ff007c0c */ /* 0x000fda000bf05300 */
[----:B------:R-:W-:Y:S05]  /*0a60*/  @!P0 BRA `(.L_x_8) ;  /* 0x00000000001c8947 */ /* 0x000fea0003800000 */
[----:B01----:R-:W0:Y:S02]  /*0a70*/  LDC.64 R6, c[0x0][0x5a0] ;  /* 0x00016800ff067b82 */ /* 0x003e240000000a00 */
[----:B0-----:R-:W2:Y:S02]  /*0a80*/  LDG.E.64 R6, desc[UR50][R6.64] ;  /* 0x0000003206067981 */ /* 0x001ea4000c1e1b00 */
[----:B--2---:R-:W-:-:S04]  /*0a90*/  ISETP.NE.U32.AND P0, PT, R6, RZ, PT ;  /* 0x000000ff0600720c */ /* 0x004fc80003f05070 */
[----:B------:R-:W-:-:S13]  /*0aa0*/  ISETP.NE.AND.EX P0, PT, R7, RZ, PT, P0 ;  /* 0x000000ff0700720c */ /* 0x000fda0003f05300 */
[----:B------:R-:W-:Y:S05]  /*0ab0*/  @!P0 BRA `(.L_x_8) ;  /* 0x0000000000088947 */ /* 0x000fea0003800000 */
[----:B------:R0:W5:Y:S01]  /*0ac0*/  LD.E R22, desc[UR50][R6.64] ;  /* 0x0000003206167980 */ /* 0x000162000c101900 */
[----:B------:R-:W-:Y:S05]  /*0ad0*/  BRA `(.L_x_9) ;  /* 0x0000000000247947 */ /* 0x000fea0003800000 */
.L_x_8:
[----:B------:R-:W-:Y:S02]  /*0ae0*/  ULDC.64 UR4, c[0x0][0x590] ;  /* 0x0001640000047ab9 */ /* 0x000fe40000000a00 */
[----:B------:R-:W-:-:S04]  /*0af0*/  ISETP.NE.U32.AND P0, PT, RZ, UR4, PT ;  /* 0x00000004ff007c0c */ /* 0x000fc8000bf05070 */
[----:B------:R-:W-:-:S13]  /*0b00*/  ISETP.NE.AND.EX P0, PT, RZ, UR5, PT, P0 ;  /* 0x00000005ff007c0c */ /* 0x000fda000bf05300 */
[----:B------:R-:W-:Y:S05]  /*0b10*/  @!P0 BRA `(.L_x_10) ;  /* 0x00000000000c8947 */ /* 0x000fea0003800000 */
[----:B01----:R-:W0:Y:S02]  /*0b20*/  LDC.64 R6, c[0x0][0x590] ;  /* 0x00016400ff067b82 */ /* 0x003e240000000a00 */
[----:B0-----:R1:W5:Y:S01]  /*0b30*/  LDG.E R22, desc[UR50][R6.64] ;  /* 0x0000003206167981 */ /* 0x001362000c1e1900 */
[----:B------:R-:W-:Y:S05]  /*0b40*/  BRA `(.L_x_9) ;  /* 0x0000000000087947 */ /* 0x000fea0003800000 */
.L_x_10:
[----:B------:R-:W-:Y:S02]  /*0b50*/  ULDC UR4, c[0x0][0x584] ;  /* 0x0001610000047ab9 */ /* 0x000fe40000000800 */
[----:B------:R-:W-:-:S07]  /*0b60*/  IMAD.U32 R22, RZ, RZ, UR4 ;  /* 0x00000004ff167e24 */ /* 0x000fce000f8e00ff */
.L_x_9:
[----:B------:R-:W-:Y:S01]  /*0b70*/  ULDC UR4, c[0x0][0x65c] ;  /* 0x0001970000047ab9 */ /* 0x000fe20000000800 */
[----:B01----:R-:W0:Y:S01]  /*0b80*/  LDC.64 R6, c[0x0][0x650] ;  /* 0x00019400ff067b82 */ /* 0x003e220000000a00 */
[----:B------:R-:W-:Y:S01]  /*0b90*/  UISETP.NE.AND UP2, UPT, UR4, 0x1, UPT ;  /* 0x000000010400788c */ /* 0x000fe2000bf45270 */
[----:B------:R-:W-:Y:S01]  /*0ba0*/  IMAD.MOV.U32 R18, RZ, RZ, -0x1 ;  /* 0xffffffffff127424 */ /* 0x000fe200078e00ff */
[----:B------:R-:W-:Y:S01]  /*0bb0*/  UISETP.NE.AND UP0, UPT, UR19, 0x2, UPT ;  /* 0x000000021300788c */ /* 0x000fe2000bf05270 */
[----:B------:R-:W-:Y:S01]  /*0bc0*/  IMAD.MOV.U32 R2, RZ, RZ, -0x1 ;  /* 0xffffffffff027424 */ /* 0x000fe200078e00ff */
[----:B------:R-:W-:Y:S01]  /*0bd0*/  UP2UR UR40, UPR, URZ, 0x4 ;  /* 0x000000043f287883 */ /* 0x000fe20008000000 */
[----:B------:R-:W-:-:S06]  /*0be0*/  IMAD.MOV.U32 R19, RZ, RZ, -0x1 ;  /* 0xffffffffff137424 */ /* 0x000fcc00078e00ff */
[----:B------:R-:W-:Y:S01]  /*0bf0*/  @UP2 ULDC UR12, c[0x0][0x10] ;  /* 0x00000400000c2ab9 */ /* 0x000fe20000000800 */
[----:B------:R-:W-:Y:S01]  /*0c00*/  @UP2 UMOV UR4, UR8 ;  /* 0x0000000800042c82 */ /* 0x000fe20008000000 */
[----:B------:R-:W-:Y:S01]  /*0c10*/  @UP2 UMOV UR5, URZ ;  /* 0x0000003f00052c82 */ /* 0x000fe20008000000 */
[----:B------:R-:W-:Y:S01]  /*0c20*/  @!UP2 ULDC UR16, c[0x0][0xc] ;  /* 0x000003000010aab9 */ /* 0x000fe20000000800 */
[----:B------:R-:W-:Y:S01]  /*0c30*/  @UP2 UIMAD.WIDE.U32 UR12, UR15, UR12, UR4 ;  /* 0x0000000c0f0c22a5 */ /* 0x000fe2000f8e0004 */
[----:B------:R-:W-:Y:S02]  /*0c40*/  ULDC UR10, c[0x0][0xc] ;  /* 0x00000300000a7ab9 */ /* 0x000fe40000000800 */
[----:B------:R-:W-:Y:S01]  /*0c50*/  @UP2 UMOV UR4, URZ ;  /* 0x0000003f00042c82 */ /* 0x000fe20008000000 */
[----:B------:R-:W-:Y:S01]  /*0c60*/  UMOV UR5, URZ ;  /* 0x0000003f00057c82 */ /* 0x000fe20008000000 */
[----:B------:R-:W-:Y:S01]  /*0c70*/  @UP2 UIADD3 UR18, UR13, UR4, URZ ;  /* 0x000000040d122290 */ /* 0x000fe2000fffe03f */
[----:B------:R-:W-:-:S02]  /*0c80*/  ULDC UR11, c[0x0][0x10] ;  /* 0x00000400000b7ab9 */ /* 0x000fc40000000800 */
[----:B------:R-:W-:Y:S01]  /*0c90*/  UMOV UR4, UR15 ;  /* 0x0000000f00047c82 */ /* 0x000fe20008000000 */
[----:B------:R-:W-:Y:S02]  /*0ca0*/  UIMAD.WIDE.U32 UR10, UR10, UR11, URZ ;  /* 0x0000000b0a0a72a5 */ /* 0x000fe4000f8e003f */
[----:B------:R-:W-:Y:S01]  /*0cb0*/  @!UP2 UIMAD.WIDE.U32 UR4, UR8, UR16, UR4 ;  /* 0x000000100804a2a5 */ /* 0x000fe2000f8e0004 */
[----:B------:R-:W-:Y:S02]  /*0cc0*/  ULDC UR13, c[0x0][0x14] ;  /* 0x00000500000d7ab9 */ /* 0x000fe40000000800 */
[----:B------:R-:W-:Y:S02]  /*0cd0*/  UIMAD.WIDE.U32 UR38, UR10, UR13, URZ ;  /* 0x0000000d0a2672a5 */ /* 0x000fe4000f8e003f */
[----:B------:R-:W-:Y:S02]  /*0ce0*/  UIMAD UR41, UR11, UR13, URZ ;  /* 0x0000000d0b2972a4 */ /* 0x000fe4000f8e023f */
[----:B------:R-:W-:Y:S01]  /*0cf0*/  @!UP2 UMOV UR12, UR4 ;  /* 0x00000004000cac82 */ /* 0x000fe20008000000 */
[----:B------:R-:W-:Y:S01]  /*0d00*/  @!UP2 UMOV UR18, UR5 ;  /* 0x000000050012ac82 */ /* 0x000fe20008000000 */
[----:B------:R-:W-:-:S02]  /*0d10*/  UIADD3 UR41, UR39, UR41, URZ ;  /* 0x0000002927297290 */ /* 0x000fc4000fffe03f */
[----:B------:R-:W-:-:S04]  /*0d20*/  UIADD3 UR4, UP1, UR12, UR38, URZ ;  /* 0x000000260c047290 */ /* 0x000fc8000ff3e03f */
[----:B------:R-:W-:Y:S02]  /*0d30*/  UIADD3.X UR5, UR18, UR41, URZ, UP1, !UPT ;  /* 0x0000002912057290 */ /* 0x000fe40008ffe43f */
[----:B------:R-:W-:Y:S02]  /*0d40*/  USEL UR4, UR4, UR12, !UP0 ;  /* 0x0000000c04047287 */ /* 0x000fe4000c000000 */
[----:B------:R-:W-:-:S04]  /*0d50*/  USEL UR5, UR5, UR18, !UP0 ;  /* 0x0000001205057287 */ /* 0x000fc8000c000000 */
[----:B0-----:R-:W-:Y:S01]  /*0d60*/  ISETP.LE.U32.AND P0, PT, R6, UR4, PT ;  /* 0x0000000406007c0c */ /* 0x001fe2000bf03070 */
[----:B------:R-:W-:Y:S02]  /*0d70*/  IMAD.U32 R16, RZ, RZ, UR4 ;  /* 0x00000004ff107e24 */ /* 0x000fe4000f8e00ff */
[----:B------:R-:W-:Y:S02]  /*0d80*/  IMAD.U32 R0, RZ, RZ, UR5 ;  /* 0x00000005ff007e24 */ /* 0x000fe4000f8e00ff */
[----:B------:R-:W-:-:S03]  /*0d90*/  IMAD.U32 R17, RZ, RZ, UR5 ;  /* 0x00000005ff117e24 */ /* 0x000fc6000f8e00ff */
[----:B------:R-:W-:Y:S02]  /*0da0*/  ISETP.GE.U32.AND.EX P0, PT, R0, R7, PT, P0 ;  /* 0x000000070000720c */ /* 0x000fe40003f06100 */
[----:B------:R-:W-:-:S11]  /*0db0*/  PRMT R0, RZ, 0x7610, R0 ;  /* 0x00007610ff007816 */ /* 0x000fd60000000000 */
[----:B------:R-:W-:Y:S05]  /*0dc0*/  @P0 BRA `(.L_x_11) ;  /* 0x0000000400500947 */ /* 0x000fea0003800000 */
[----:B------:R-:W-:Y:S01]  /*0dd0*/  ULDC.64 UR18, c[0x0][0x628] ;  /* 0x00018a0000127ab9 */ /* 0x000fe20000000a00 */
[C---:B------:R-:W-:Y:S01]  /*0de0*/  R2UR UR20, R16.reuse ;  /* 0x00000000101472ca */ /* 0x040fe200000e0000 */
[----:B------:R-:W-:Y:S01]  /*0df0*/  ULDC UR16, c[0x0][0x630] ;  /* 0x00018c0000107ab9 */ /* 0x000fe20000000800 */
[----:B------:R-:W-:Y:S02]  /*0e00*/  ISETP.NE.U32.AND P0, PT, RZ, UR18, PT ;  /* 0x00000012ff007c0c */ /* 0x000fe4000bf05070 */
[----:B------:R-:W-:Y:S02]  /*0e10*/  R2UR UR4, R16 ;  /* 0x00000000100472ca */ /* 0x000fe400000e0000 */
[----:B------:R-:W-:Y:S02]  /*0e20*/  ISETP.NE.AND.EX P0, PT, RZ, UR19, PT, P0 ;  /* 0x00000013ff007c0c */ /* 0x000fe4000bf05300 */
[----:B------:R-:W-:-:S11]  /*0e30*/  R2UR UR5, R17 ;  /* 0x00000000110572ca */ /* 0x000fd600000e0000 */
[----:B------:R-:W-:Y:S05]  /*0e40*/  @!P0 BRA `(.L_x_12) ;  /* 0x0000000000308947 */ /* 0x000fea0003800000 */
[----:B------:R-:W-:Y:S01]  /*0e50*/  R2UR UR4, R16 ;  /* 0x00000000100472ca */ /* 0x000fe200000e0000 */
[----:B------:R-:W-:Y:S01]  /*0e60*/  ULDC UR12, c[0x0][0x634] ;  /* 0x00018d00000c7ab9 */ /* 0x000fe20000000800 */
[----:B------:R-:W-:-:S11]  /*0e70*/  R2UR UR15, R17 ;  /* 0x00000000110f72ca */ /* 0x000fd600000e0000 */
[----:B------:R-:W-:-:S04]  /*0e80*/  UIADD3 UR12, UP1, UR4, UR12, URZ ;  /* 0x0000000c040c7290 */ /* 0x000fc8000ff3e03f */
[----:B------:R-:W-:-:S04]  /*0e90*/  UIADD3.X UR15, URZ, UR15, URZ, UP1, !UPT ;  /* 0x0000000f3f0f7290 */ /* 0x000fc80008ffe43f */
[----:B------:R-:W-:-:S04]  /*0ea0*/  UIMAD.WIDE.U32 UR4, UR15, UR18, URZ ;  /* 0x000000120f0472a5 */ /* 0x000fc8000f8e003f */
[----:B------:R-:W-:Y:S02]  /*0eb0*/  UIMAD.WIDE.U32 UR10, UP1, UR12, UR19, UR4 ;  /* 0x000000130c0a72a5 */ /* 0x000fe4000f820004 */
[----:B------:R-:W-:Y:S02]  /*0ec0*/  UIMAD.WIDE.U32 UR4, UR12, UR18, URZ ;  /* 0x000000120c0472a5 */ /* 0x000fe4000f8e003f */
[----:B------:R-:W-:Y:S02]  /*0ed0*/  UIADD3.X UR13, URZ, URZ, URZ, UP1, !UPT ;  /* 0x0000003f3f0d7290 */ /* 0x000fe40008ffe43f */
[----:B------:R-:W-:Y:S01]  /*0ee0*/  UIADD3 URZ, UP1, UR5, UR10, URZ ;  /* 0x0000000a053f7290 */ /* 0x000fe2000ff3e03f */
[----:B------:R-:W-:-:S03]  /*0ef0*/  UMOV UR12, UR11 ;  /* 0x0000000b000c7c82 */ /* 0x000fc60008000000 */
[----:B------:R-:W-:-:S12]  /*0f00*/  UIMAD.WIDE.U32.X UR4, UR15, UR19, UR12, UP1 ;  /* 0x000000130f0472a5 */ /* 0x000fd800088e040c */
.L_x_12:
[----:B------:R-:W-:Y:S01]  /*0f10*/  USHF.R.U64 UR4, UR4, UR16, UR5 ;  /* 0x0000001004047299 */ /* 0x000fe20008001205 */
[----:B------:R-:W-:Y:S01]  /*0f20*/  R2UR UR11, R17 ;  /* 0x00000000110b72ca */ /* 0x000fe200000e0000 */
[----:B------:R-:W-:Y:S02]  /*0f30*/  USHF.R.U32.HI UR5, URZ, UR16, UR5 ;  /* 0x000000103f057299 */ /* 0x000fe40008011605 */
[----:B------:R-:W-:Y:S01]  /*0f40*/  UIADD3 UR12, UP1, URZ, -UR4, URZ ;  /* 0x800000043f0c7290 */ /* 0x000fe2000ff3e03f */
[----:B------:R-:W-:Y:S01]  /*0f50*/  ULDC.64 UR18, c[0x0][0x620] ;  /* 0x0001880000127ab9 */ /* 0x000fe20000000a00 */
[----:B------:R-:W-:Y:S02]  /*0f60*/  UISETP.NE.AND UP2, UPT, UR40, URZ, UPT ;  /* 0x0000003f2800728c */ /* 0x000fe4000bf45270 */
[----:B------:R-:W-:Y:S01]  /*0f70*/  UIADD3.X UR5, URZ, ~UR5, URZ, UP1, !UPT ;  /* 0x800000053f057290 */ /* 0x000fe20008ffe43f */
[----:B------:R-:W-:Y:S01]  /*0f80*/  UMOV UR10, UR20 ;  /* 0x00000014000a7c82 */ /* 0x000fe20008000000 */
[----:B------:R-:W-:-:S02]  /*0f90*/  ULDC UR13, c[0x0][0x618] ;  /* 0x00018600000d7ab9 */ /* 0x000fc40000000800 */
[----:B------:R-:W-:Y:S02]  /*0fa0*/  UIMAD UR5, UR5, UR18, URZ ;  /* 0x00000012050572a4 */ /* 0x000fe4000f8e023f */
[----:B------:R-:W-:Y:S02]  /*0fb0*/  UIMAD.WIDE.U32 UR10, UR12, UR18, UR10 ;  /* 0x000000120c0a72a5 */ /* 0x000fe4000f8e000a */
[----:B------:R-:W-:Y:S02]  /*0fc0*/  UIMAD UR12, UR12, UR19, UR5 ;  /* 0x000000130c0c72a4 */ /* 0x000fe4000f8e0205 */
[----:B------:R-:W-:Y:S02]  /*0fd0*/  @UP2 UIMAD UR7, UR17, UR9, UR8 ;  /* 0x00000009110722a4 */ /* 0x000fe4000f8e0208 */
[----:B------:R-:W-:Y:S01]  /*0fe0*/  UIADD3 UR11, UR11, UR12, URZ ;  /* 0x0000000c0b0b7290 */ /* 0x000fe2000fffe03f */
[----:B------:R-:W-:Y:S01]  /*0ff0*/  ULDC.64 UR8, c[0x0][0x640] ;  /* 0x0001900000087ab9 */ /* 0x000fe20000000a00 */
[----:B------:R-:W-:-:S02]  /*1000*/  ULDC UR15, c[0x0][0x608] ;  /* 0x00018200000f7ab9 */ /* 0x000fc40000000800 */
[----:B------:R-:W-:Y:S01]  /*1010*/  USHF.R.U64 UR20, UR10, UR13, UR11 ;  /* 0x0000000d0a147299 */ /* 0x000fe2000800120b */
[----:B------:R-:W-:Y:S01]  /*1020*/  ISETP.NE.U32.AND P0, PT, RZ, UR8, PT ;  /* 0x00000008ff007c0c */ /* 0x000fe2000bf05070 */
[----:B------:R-:W-:Y:S01]  /*1030*/  USHF.R.U32.HI UR11, URZ, UR13, UR11 ;  /* 0x0000000d3f0b7299 */ /* 0x000fe2000801160b */
[----:B------:R-:W-:Y:S02]  /*1040*/  ULDC UR21, c[0x0][0x658] ;  /* 0x0001960000157ab9 */ /* 0x000fe40000000800 */
[----:B------:R-:W-:Y:S01]  /*1050*/  ISETP.NE.AND.EX P0, PT, RZ, UR9, PT, P0 ;  /* 0x00000009ff007c0c */ /* 0x000fe2000bf05300 */
[----:B------:R-:W-:Y:S02]  /*1060*/  USHF.R.U64 UR25, UR20, UR15, UR11 ;  /* 0x0000000f14197299 */ /* 0x000fe4000800120b */
[----:B------:R-:W-:Y:S01]  /*1070*/  USHF.R.U32.HI UR11, URZ, UR15, UR11 ;  /* 0x0000000f3f0b7299 */ /* 0x000fe2000801160b */
[----:B------:R-:W-:Y:S01]  /*1080*/  UMOV UR10, 0xffffffff ;  /* 0xffffffff000a7882 */ /* 0x000fe20000000000 */
[----:B------:R-:W-:Y:S01]  /*1090*/  ULDC UR5, c[0x0][0x600] ;  /* 0x0001800000057ab9 */ /* 0x000fe20000000800 */
[----:B------:R-:W-:-:S02]  /*10a0*/  USHF.L.U32 UR10, UR10, UR21, URZ ;  /* 0x000000150a0a7299 */ /* 0x000fc4000800063f */
[----:B------:R-:W-:Y:S02]  /*10b0*/  USHF.R.U64 UR26, UR25, UR21, UR11 ;  /* 0x00000015191a7299 */ /* 0x000fe4000800120b */
[----:B------:R-:W-:Y:S02]  /*10c0*/  ULOP3.LUT UR15, URZ, UR10, URZ, 0x33, !UPT ;  /* 0x0000000a3f0f7292 */ /* 0x000fe4000f8e333f */
[----:B------:R-:W-:Y:S02]  /*10d0*/  UIADD3 UR19, UR5, -0x1, URZ ;  /* 0xffffffff05137890 */ /* 0x000fe4000fffe03f */
[----:B------:R-:W-:Y:S01]  /*10e0*/  USHF.R.U32.HI UR11, URZ, UR21, UR11 ;  /* 0x000000153f0b7299 */ /* 0x000fe2000801160b */
[----:B------:R-:W-:Y:S01]  /*10f0*/  ULDC UR22, c[0x0][0x648] ;  /* 0x0001920000167ab9 */ /* 0x000fe20000000800 */
[----:B------:R-:W-:Y:S01]  /*1100*/  ULDC UR23, c[0x0][0x638] ;  /* 0x00018e0000177ab9 */ /* 0x000fe20000000800 */
[----:B------:R-:W-:Y:S01]  /*1110*/  UMOV UR24, 0x1 ;  /* 0x0000000100187882 */ /* 0x000fe20000000000 */
[----:B------:R-:W-:Y:S01]  /*1120*/  UMOV UR10, UR26 ;  /* 0x0000001a000a7c82 */ /* 0x000fe20008000000 */
[----:B------:R-:W-:Y:S07]  /*1130*/  @!P0 BRA `(.L_x_13) ;  /* 0x0000000000308947 */ /* 0x000fee0003800000 */
[----:B------:R-:W-:Y:S02]  /*1140*/  ULDC UR16, c[0x0][0x64c] ;  /* 0x0001930000107ab9 */ /* 0x000fe40000000800 */
        /* <DEDUP_REMOVED lines=8> */
[----:B------:R-:W-:-:S07]  /*11d0*/  UIMAD.WIDE.U32.X UR8, UR18, UR9, UR16, UP1 ;  /* 0x00000009120872a5 */ /* 0x000fce00088e0410 */
[----:B------:R-:W-:Y:S01]  /*11e0*/  UMOV UR10, UR8 ;  /* 0x00000008000a7c82 */ /* 0x000fe20008000000 */
[----:B------:R-:W-:-:S05]  /*11f0*/  UMOV UR11, UR9 ;  /* 0x00000009000b7c82 */ /* 0x000fca0008000000 */
.L_x_13:
[----:B------:R-:W-:Y:S01]  /*1200*/  USHF.R.U64 UR9, UR10, UR22, UR11 ;  /* 0x000000160a097299 */ /* 0x000fe2000800120b */
[----:B------:R-:W-:Y:S01]  /*1210*/  IMAD.MOV.U32 R0, RZ, RZ, 0x1 ;  /* 0x00000001ff007424 */ /* 0x000fe200078e00ff */
[----:B------:R-:W-:Y:S01]  /*1220*/  USHF.L.U32 UR8, UR24, UR21, URZ ;  /* 0x0000001518087299 */ /* 0x000fe2000800063f */
[----:B------:R-:W-:Y:S01]  /*1230*/  IMAD.U32 R19, RZ, RZ, UR4 ;  /* 0x00000004ff137e24 */ /* 0x000fe2000f8e00ff */
[----:B------:R-:W-:Y:S02]  /*1240*/  ULOP3.LUT UR15, UR25, UR15, URZ, 0xc0, !UPT ;  /* 0x0000000f190f7292 */ /* 0x000fe4000f8ec03f */
[----:B------:R-:W-:Y:S02]  /*1250*/  UIADD3 UR10, -UR9, URZ, URZ ;  /* 0x0000003f090a7290 */ /* 0x000fe4000fffe13f */
[----:B------:R-:W-:Y:S02]  /*1260*/  UIMAD UR15, UR8, UR9, UR15 ;  /* 0x00000009080f72a4 */ /* 0x000fe4000f8e020f */
[----:B------:R-:W-:-:S02]  /*1270*/  ULOP3.LUT UR19, UR20, UR19, URZ, 0xc0, !UPT ;  /* 0x0000001314137292 */ /* 0x000fc4000f8ec03f */
[----:B------:R-:W-:Y:S01]  /*1280*/  UIMAD UR8, UR10, UR23, UR26 ;  /* 0x000000170a0872a4 */ /* 0x000fe2000f8e021a */
[----:B------:R-:W-:Y:S01]  /*1290*/  ULDC UR9, c[0x0][0x610] ;  /* 0x0001840000097ab9 */ /* 0x000fe20000000800 */
[----:B------:R-:W-:Y:S02]  /*12a0*/  UISETP.NE.AND UP1, UPT, UR40, URZ, UPT ;  /* 0x0000003f2800728c */ /* 0x000fe4000bf25270 */
[----:B------:R-:W-:Y:S02]  /*12b0*/  UIMAD UR7, UR15, UR9, UR7 ;  /* 0x000000090f0772a4 */ /* 0x000fe4000f8e0207 */
[----:B------:R-:W-:-:S04]  /*12c0*/  UIMAD UR8, UR8, UR5, UR19 ;  /* 0x00000005080872a4 */ /* 0x000fc8000f8e0213 */
[----:B------:R-:W-:Y:S02]  /*12d0*/  USEL UR5, UR8, UR7, !UP1 ;  /* 0x0000000708057287 */ /* 0x000fe4000c800000 */
[----:B------:R-:W-:-:S04]  /*12e0*/  USEL UR7, UR7, UR8, !UP1 ;  /* 0x0000000807077287 */ /* 0x000fc8000c800000 */
[----:B------:R-:W-:Y:S02]  /*12f0*/  IMAD.U32 R2, RZ, RZ, UR5 ;  /* 0x00000005ff027e24 */ /* 0x000fe4000f8e00ff */
[----:B------:R-:W-:-:S07]  /*1300*/  IMAD.U32 R18, RZ, RZ, UR7 ;  /* 0x00000007ff127e24 */ /* 0x000fce000f8e00ff */
.L_x_11:
[----:B------:R-:W-:Y:S05]  /*1310*/  @!P2 BRA `(.L_x_14) ;  /* 0x00000000000ca947 */ /* 0x000fea0003800000 */
[----:B------:R-:W-:Y:S01]  /*1320*/  UCGABAR_WAIT ;  /* 0x0000000000007dc7 */ /* 0x000fe20008000000 */
[----:B------:R-:W-:Y:S01]  /*1330*/  CCTL.IVALL ;  /* 0x00000000ff00798f */ /* 0x000fe20002000000 */
[----:B------:R-:W-:Y:S05]  /*1340*/  BRA `(.L_x_15) ;  /* 0x0000000000047947 */ /* 0x000fea0003800000 */
.L_x_14:
[----:B------:R-:W-:Y:S06]  /*1350*/  BAR.SYNC.DEFER_BLOCKING 0x0 ;  /* 0x0000000000007b1d */ /* 0x000fec0000010000 */
.L_x_15:
[----:B------:R-:W-:Y:S02]  /*1360*/  ULDC UR4, c[0x0][0x28c] ;  /* 0x0000a30000047ab9 */ /* 0x000fe40000000800 */
[----:B------:R-:W-:-:S04]  /*1370*/  UIADD3 UR4, UR4, 0x3f, URZ ;  /* 0x0000003f04047890 */ /* 0x000fc8000fffe03f */
[----:B------:R-:W-:-:S04]  /*1380*/  USHF.R.S32.HI UR5, URZ, 0x1f, UR4 ;  /* 0x0000001f3f057899 */ /* 0x000fc80008011404 */
[----:B------:R-:W-:-:S04]  /*1390*/  ULEA.HI UR5, UR5, UR4, URZ, 0x6 ;  /* 0x0000000405057291 */ /* 0x000fc8000f8f303f */
[----:B------:R-:W-:Y:S01]  /*13a0*/  USHF.R.S32.HI UR37, URZ, 0x6, UR5 ;  /* 0x000000063f257899 */ /* 0x000fe20008011405 */
[----:B------:R-:W-:Y:S11]  /*13b0*/  @!P3 BRA `(.L_x_16) ;  /* 0x0000007c00d0b947 */ /* 0x000ff60003800000 */
[----:B------:R-:W-:-:S06]  /*13c0*/  UISETP.GT.U32.AND UP1, UPT, UR14, 0x1, UPT ;  /* 0x000000010e00788c */ /* 0x000fcc000bf24070 */
[----:B------:R-:W-:-:S13]  /*13d0*/  PLOP3.LUT P0, PT, PT, PT, UP1, 0x80, 0x0 ;  /* 0x000000000000781c */ /* 0x000fda0003f0f018 */
[----:B------:R-:W-:Y:S05]  /*13e0*/  @P0 EXIT ;  /* 0x000000000000094d */ /* 0x000fea0003800000 */
.L_x_17:
[----:B------:R-:W-:-:S08]  /*13f0*/  NOP ;  /* 0x0000000000007918 */ /* 0x000fd00000000000 */
[----:B------:R-:W0:Y:S02]  /*1400*/  USETMAXREG.TRY_ALLOC.CTAPOOL UP1, 0xe8 ;  /* 0x000000e8000079c8 */ /* 0x000e240008020600 */
[----:B0-----:R-:W-:-:S13]  /*1410*/  PLOP3.LUT P0, PT, PT, PT, UP1, 0x80, 0x0 ;  /* 0x000000000000781c */ /* 0x001fda0003f0f018 */
[----:B------:R-:W-:Y:S05]  /*1420*/  @!P0 BRA `(.L_x_17) ;  /* 0xfffffffc00f08947 */ /* 0x000fea000383ffff */
[----:B------:R-:W-:-:S13]  /*1430*/  LOP3.LUT P0, RZ, R0, 0xff, RZ, 0xc0, !PT ;  /* 0x000000ff00ff7812 */ /* 0x000fda000780c0ff */
[----:B------:R-:W-:Y:S05]  /*1440*/  @!P0 EXIT ;  /* 0x000000000000894d */ /* 0x000fea0003800000 */
[----:B------:R-:W0:Y:S01]  /*1450*/  S2UR UR5, SR_CgaCtaId ;  /* 0x00000000000579c3 */ /* 0x000e220000008800 */
[----:B------:R-:W-:Y:S01]  /*1460*/  VIADD R5, R5, 0xffffffff ;  /* 0xffffffff05057836 */ /* 0x000fe20000000000 */
[CC--:B------:R-:W-:Y:S01]  /*1470*/  LEA.HI R0, R9.reuse, R4.reuse, RZ, 0x2 ;  /* 0x0000000409007211 */ /* 0x0c0fe200078f10ff */
[----:B------:R-:W-:Y:S01]  /*1480*/  UMOV UR43, 0x400 ;  /* 0x00000400002b7882 */ /* 0x000fe20000000000 */
[----:B------:R-:W-:Y:S01]  /*1490*/  LEA.HI R9, R9, R4, RZ, 0x5 ;  /* 0x0000000409097211 */ /* 0x000fe200078f28ff */
[----:B------:R-:W-:Y:S01]  /*14a0*/  USHF.R.U32.HI UR4, URZ, 0x1, UR37 ;  /* 0x000000013f047899 */ /* 0x000fe20008011625 */
[----:B------:R-:W-:Y:S01]  /*14b0*/  R2UR UR45, R5 ;  /* 0x00000000052d72ca */ /* 0x000fe200000e0000 */
[----:B------:R-:W-:Y:S01]  /*14c0*/  ULOP3.LUT UR44, UR37, 0x1, URZ, 0xc0, !UPT ;  /* 0x00000001252c7892 */ /* 0x000fe2000f8ec03f */
[--C-:B------:R-:W-:Y:S01]  /*14d0*/  SHF.R.S32.HI R154, RZ, 0x2, R0.reuse ;  /* 0x00000002ff9a7819 */ /* 0x100fe20000011400 */
[----:B------:R-:W-:Y:S01]  /*14e0*/  UISETP.LT.AND UP1, UPT, UR37, 0x1, UPT ;  /* 0x000000012500788c */ /* 0x000fe2000bf21270 */
[----:B------:R-:W-:Y:S01]  /*14f0*/  SHF.R.S32.HI R3, RZ, 0x1f, R0 ;  /* 0x0000001fff037819 */ /* 0x000fe20000011400 */
[----:B------:R-:W-:Y:S01]  /*1500*/  ULOP3.LUT UR4, UR4, 0x1, URZ, 0xc0, !UPT ;  /* 0x0000000104047892 */ /* 0x000fe2000f8ec03f */
[----:B------:R-:W-:Y:S01]  /*1510*/  SHF.R.S32.HI R9, RZ, 0x5, R9 ;  /* 0x00000005ff097819 */ /* 0x000fe20000011409 */
[----:B------:R-:W-:Y:S01]  /*1520*/  ULDC UR6, c[0x0][0x284] ;  /* 0x0000a10000067ab9 */ /* 0x000fe20000000800 */
[----:B------:R-:W-:Y:S01]  /*1530*/  LEA.HI R3, R3, R154, RZ, 0x3 ;  /* 0x0000009a03037211 */ /* 0x000fe200078f18ff */
[----:B------:R-:W-:Y:S01]  /*1540*/  USEL UR44, UR44, URZ, !UP0 ;  /* 0x0000003f2c2c7287 */ /* 0x000fe2000c000000 */
[----:B------:R-:W-:Y:S01]  /*1550*/  LOP3.LUT R153, R0, 0xfffffffc, RZ, 0xc0, !PT ;  /* 0xfffffffc00997812 */ /* 0x000fe200078ec0ff */
[----:B------:R-:W-:Y:S01]  /*1560*/  USEL UR47, UR37, 0x1, UP1 ;  /* 0x00000001252f7887 */ /* 0x000fe20008800000 */
[----:B------:R-:W-:Y:S01]  /*1570*/  LOP3.LUT R3, R3, 0xfffffff8, RZ, 0xc0, !PT ;  /* 0xfffffff803037812 */ /* 0x000fe200078ec0ff */
[----:B------:R-:W-:Y:S01]  /*1580*/  USHF.L.U32 UR45, UR45, 0x3, URZ ;  /* 0x000000032d2d7899 */ /* 0x000fe2000800063f */
[----:B------:R-:W-:Y:S01]  /*1590*/  ISETP.NE.AND P0, PT, R5, RZ, PT ;  /* 0x000000ff0500720c */ /* 0x000fe20003f05270 */
[----:B------:R-:W-:Y:S01]  /*15a0*/  UISETP.EQ.U32.AND UP0, UPT, UR4, 0x1, !UP0 ;  /* 0x000000010400788c */ /* 0x000fe2000c702070 */
[----:B------:R-:W-:Y:S01]  /*15b0*/  IMAD.IADD R153, R4, 0x1, -R153 ;  /* 0x0000000104997824 */ /* 0x000fe200078e0a99 */
[----:B------:R-:W-:Y:S01]  /*15c0*/  ULOP3.LUT UR36, UR42, 0x1, URZ, 0xfc, !UPT ;  /* 0x000000012a247892 */ /* 0x000fe2000f8efc3f */
[----:B------:R-:W-:Y:S01]  /*15d0*/  IMAD.IADD R154, R154, 0x1, -R3 ;  /* 0x000000019a9a7824 */ /* 0x000fe200078e0a03 */
[----:B0-----:R-:W-:Y:S01]  /*15e0*/  ULEA UR43, UR5, UR43, 0x18 ;  /* 0x0000002b052b7291 */ /* 0x001fe2000f8ec03f */
[----:B------:R-:W-:Y:S01]  /*15f0*/  IMAD.U32 R157, RZ, RZ, UR45 ;  /* 0x0000002dff9d7e24 */ /* 0x000fe2000f8e00ff */
[----:B------:R-:W-:Y:S01]  /*1600*/  SEL R168, RZ, 0x1, P0 ;  /* 0x00000001ffa87807 */ /* 0x000fe20000000000 */
[--C-:B------:R-:W-:Y:S01]  /*1610*/  IMAD R161, R9, -0x10, -R154.reuse ;  /* 0xfffffff009a17824 */ /* 0x100fe200078e0a9a */
[----:B------:R-:W-:Y:S01]  /*1620*/  UIADD3 UR46, UR43, 0x30, URZ ;  /* 0x000000302b2e7890 */ /* 0x000fe2000fffe03f */
[--C-:B------:R-:W-:Y:S01]  /*1630*/  SHF.R.S32.HI R155, RZ, 0x1f, R154.reuse ;  /* 0x0000001fff9b7819 */ /* 0x100fe2000001149a */
[----:B------:R-:W-:Y:S01]  /*1640*/  UIADD3 UR47, -UR47, UR37, URZ ;  /* 0x000000252f2f7290 */ /* 0x000fe2000fffe13f */
[----:B------:R-:W-:Y:S01]  /*1650*/  LOP3.LUT R159, R157, 0x8, RZ, 0xc0, !PT ;  /* 0x000000089d9f7812 */ /* 0x000fe200078ec0ff */
[----:B------:R-:W-:Y:S01]  /*1660*/  VIADD R161, R161, UR6 ;  /* 0x00000006a1a17c36 */ /* 0x000fe20008000000 */
[----:B------:R-:W-:Y:S01]  /*1670*/  LOP3.LUT R157, R157, 0x8, RZ, 0xc, !PT ;  /* 0x000000089d9d7812 */ /* 0x000fe200078e0cff */
[----:B------:R-:W-:Y:S01]  /*1680*/  IMAD.U32 R156, RZ, RZ, UR46 ;  /* 0x0000002eff9c7e24 */ /* 0x000fe2000f8e00ff */
[----:B------:R-:W-:Y:S01]  /*1690*/  LOP3.LUT R159, R159, 0x18, RZ, 0x3c, !PT ;  /* 0x000000189f9f7812 */ /* 0x000fe200078e3cff */
[----:B------:R-:W-:Y:S01]  /*16a0*/  IMAD.WIDE R154, R9, 0x10, R154 ;  /* 0x00000010099a7825 */ /* 0x000fe200078e029a */
[----:B------:R-:W-:-:S03]  /*16b0*/  USEL UR48, URZ, 0x1, !UP0 ;  /* 0x000000013f307887 */ /* 0x000fc6000c000000 */
[----:B------:R-:W-:-:S09]  /*16c0*/  VIADD R158, R156, UR45 ;  /* 0x0000002d9c9e7c36 */ /* 0x000fd20008000000 */
.L_x_293:
[----:B------:R-:W-:Y:S01]  /*16d0*/  SHF.L.U32 R3, R168, 0x1f, RZ ;  /* 0x0000001fa8037819 */ /* 0x000fe200000006ff */
[----:B------:R-:W-:Y:S02]  /*16e0*/  ULDC UR4, c[0x0][0x28c] ;  /* 0x0000a30000047ab9 */ /* 0x000fe40000000800 */
[----:B------:R-:W-:Y:S01]  /*16f0*/  ISETP.LT.AND P1, PT, RZ, UR4, PT ;  /* 0x00000004ff007c0c */ /* 0x000fe2000bf21270 */
[----:B------:R-:W0:Y:S02]  /*1700*/  SYNCS.PHASECHK.TRANS64.TRYWAIT P0, [R156+UR45], R3 ;  /* 0x000000039c0075a7 */ /* 0x000e24000800016d */
[----:B01234-:R-:W-:Y:S10]  /*1710*/  @!P0 BRA `(.L_x_18) ;  /* 0x0000008800f48947 */ /* 0x01fff40003800000 */
.L_x_313:
[----:B------:R-:W-:Y:S05]  /*1720*/  @P1 BRA `(.L_x_19) ;  /* 0x0000000000401947 */ /* 0x000fea0003800000 */
[----:B------:R-:W-:Y:S01]  /*1730*/  MOV R0, 0x0 ;  /* 0x0000000000007802 */ /* 0x000fe20000000f00 */
[----:B------:R-:W-:Y:S01]  /*1740*/  ULDC.64 UR4, c[0x4][0x68] ;  /* 0x01001a0000047ab9 */ /* 0x000fe20000000a00 */
[----:B------:R-:W-:Y:S01]  /*1750*/  ULDC.64 UR6, c[0x4][0x8] ;  /* 0x0100020000067ab9 */ /* 0x000fe20000000a00 */
[----:B------:R-:W-:Y:S01]  /*1760*/  IMAD.U32 R4, RZ, RZ, UR4 ;  /* 0x00000004ff047e24 */ /* 0x000fe2000f8e00ff */
[----:B------:R1:W2:Y:S01]  /*1770*/  LDC.64 R14, c[0x4][R0] ;  /* 0x01000000000e7b82 */ /* 0x0002a20000000a00 */
[----:B------:R-:W-:Y:S01]  /*1780*/  IMAD.U32 R5, RZ, RZ, UR5 ;  /* 0x00000005ff057e24 */ /* 0x000fe2000f8e00ff */
[----:B------:R-:W-:Y:S01]  /*1790*/  ULDC.64 UR4, c[0x4][0x70] ;  /* 0x01001c0000047ab9 */ /* 0x000fe20000000a00 */
[----:B------:R-:W-:Y:S02]  /*17a0*/  IMAD.U32 R10, RZ, RZ, UR6 ;  /* 0x00000006ff0a7e24 */ /* 0x000fe4000f8e00ff */
[----:B------:R-:W-:Y:S02]  /*17b0*/  IMAD.U32 R6, RZ, RZ, UR4 ;  /* 0x00000004ff067e24 */ /* 0x000fe4000f8e00ff */
[----:B------:R-:W-:-:S02]  /*17c0*/  IMAD.U32 R7, RZ, RZ, UR5 ;  /* 0x00000005ff077e24 */ /* 0x000fc4000f8e00ff */
[----:B------:R-:W-:Y:S02]  /*17d0*/  IMAD.U32 R11, RZ, RZ, UR7 ;  /* 0x00000007ff0b7e24 */ /* 0x000fe4000f8e00ff */
[----:B------:R-:W-:Y:S02]  /*17e0*/  IMAD.MOV.U32 R8, RZ, RZ, 0x1e1 ;  /* 0x000001e1ff087424 */ /* 0x000fe400078e00ff */
[----:B------:R-:W-:Y:S02]  /*17f0*/  IMAD.MOV.U32 R12, RZ, RZ, 0x1 ;  /* 0x00000001ff0c7424 */ /* 0x000fe400078e00ff */
[----:B-1----:R-:W-:-:S07]  /*1800*/  IMAD.MOV.U32 R13, RZ, RZ, RZ ;  /* 0x000000ffff0d7224 */ /* 0x002fce00078e00ff */
[----:B------:R-:W-:-:S07]  /*1810*/  LEPC R20, `(.L_x_19) ;  /* 0x000000001014794e */ /* 0x000fce0000000000 */
[----:B0-2--5:R-:W-:Y:S05]  /*1820*/  CALL.ABS.NOINC R14 ;  /* 0x000000000e007343 */ /* 0x025fea0003c00000 */
.L_x_19:
[----:B------:R-:W-:-:S05]  /*1830*/  IMAD.U32 R0, RZ, RZ, UR36 ;  /* 0x00000024ff007e24 */ /* 0x000fca000f8e00ff */
[----:B------:R-:W-:-:S13]  /*1840*/  ISETP.NE.AND P0, PT, R0, 0x3, PT ;  /* 0x000000030000780c */ /* 0x000fda0003f05270 */
[----:B------:R-:W-:Y:S05]  /*1850*/  @!P0 BRA `(.L_x_20) ;  /* 0x0000000000048947 */ /* 0x000fea0003800000 */
[----:B------:R-:W-:Y:S01]  /*1860*/  BPT.TRAP 0x1 ;  /* 0x000000040000795c */ /* 0x000fe20000300000 */
.L_x_20:
[----:B0-----:R-:W-:Y:S02]  /*1870*/  IMAD.U32 R3, RZ, RZ, UR44 ;  /* 0x0000002cff037e24 */ /* 0x001fe4000f8e00ff */
[----:B------:R-:W-:-:S03]  /*1880*/  IMAD.U32 R0, RZ, RZ, UR48 ;  /* 0x00000030ff007e24 */ /* 0x000fc6000f8e00ff */
[----:B------:R-:W-:Y:S02]  /*1890*/  LEA R3, R3, UR43, 0x3 ;  /* 0x0000002b03037c11 */ /* 0x000fe4000f8e18ff */
[----:B------:R-:W-:-:S04]  /*18a0*/  SHF.L.U32 R0, R0, 0x1f, RZ ;  /* 0x0000001f00007819 */ /* 0x000fc800000006ff */
[----:B------:R0:W1:Y:S01]  /*18b0*/  SYNCS.PHASECHK.TRANS64.TRYWAIT P1, [R3+URZ], R0 ;  /* 0x00000000030075a7 */ /* 0x000062000802017f */
[----:B------:R-:W-:Y:S05]  /*18c0*/  @!P0 BRA `(.L_x_21) ;  /* 0x0000000000048947 */ /* 0x000fea0003800000 */
[----:B------:R-:W-:Y:S01]  /*18d0*/  BPT.TRAP 0x1 ;  /* 0x000000040000795c */ /* 0x000fe20000300000 */
.L_x_21:
[----:B------:R-:W-:-:S05]  /*18e0*/  IMAD.U32 R4, RZ, RZ, UR47 ;  /* 0x0000002fff047e24 */ /* 0x000fca000f8e00ff */
[----:B------:R-:W-:Y:S01]  /*18f0*/  ISETP.GE.AND P2, PT, R4, 0x1, PT ;  /* 0x000000010400780c */ /* 0x000fe20003f46270 */
[----:B-1----:R-:W-:-:S12]  /*1900*/  @P1 BRA `(.L_x_22) ;  /* 0x0000000000081947 */ /* 0x002fd80003800000 */
[----:B------:R-:W1:Y:S02]  /*1910*/  SYNCS.PHASECHK.TRANS64.TRYWAIT P1, [R3+URZ], R0 ;  /* 0x00000000030075a7 */ /* 0x000e64000802017f */
[----:B-1----:R-:W-:Y:S05]  /*1920*/  @!P1 BRA `(.L_x_23) ;  /* 0x0000008800849947 */ /* 0x002fea0003800000 */
.L_x_22:
[----:B------:R-:W-:Y:S05]  /*1930*/  WARPSYNC.ALL ;  /* 0x0000000000007948 */ /* 0x000fea0003800000 */
[----:B------:R-:W-:Y:S01]  /*1940*/  UIADD3 UR4, UR43, 0x100, URZ ;  /* 0x000001002b047890 */ /* 0x000fe2000fffe03f */
[----:B------:R-:W-:Y:S01]  /*1950*/  WARPGROUP.ARRIVE ;  /* 0x00000000000079c5 */ /* 0x000fe20000000000 */
[----:B------:R-:W-:Y:S02]  /*1960*/  UIADD3 UR5, UR43, 0x8100, URZ ;  /* 0x000081002b057890 */ /* 0x000fe4000fffe03f */
[----:B------:R-:W-:Y:S02]  /*1970*/  USHF.R.U32.HI UR4, URZ, 0x4, UR4 ;  /* 0x000000043f047899 */ /* 0x000fe40008011604 */
[----:B------:R-:W-:-:S02]  /*1980*/  USHF.R.U32.HI UR5, URZ, 0x4, UR5 ;  /* 0x000000043f057899 */ /* 0x000fc40008011605 */
[----:B------:R-:W-:Y:S02]  /*1990*/  ULOP3.LUT UR4, UR4, 0x3fff, URZ, 0xc0, !UPT ;  /* 0x00003fff04047892 */ /* 0x000fe4000f8ec03f */
[----:B------:R-:W-:Y:S02]  /*19a0*/  ULOP3.LUT UR5, UR5, 0x3fff, URZ, 0xc0, !UPT ;  /* 0x00003fff05057892 */ /* 0x000fe4000f8ec03f */
[----:B------:R-:W-:Y:S02]  /*19b0*/  ULOP3.LUT UR4, UR4, 0x10000, URZ, 0xfc, !UPT ;  /* 0x0001000004047892 */ /* 0x000fe4000f8efc3f */
[----:B------:R-:W-:Y:S02]  /*19c0*/  ULOP3.LUT UR5, UR5, 0x10000, URZ, 0xfc, !UPT ;  /* 0x0001000005057892 */ /* 0x000fe4000f8efc3f */
[----:B------:R-:W-:Y:S02]  /*19d0*/  ULEA UR7, UR44, UR4, 0xa ;  /* 0x000000042c077291 */ /* 0x000fe4000f8e503f */
[----:B------:R-:W-:Y:S01]  /*19e0*/  ULEA UR6, UR44, UR5, 0xc ;  /* 0x000000052c067291 */ /* 0x000fe2000f8e603f */
[----:B------:R-:W-:Y:S01]  /*19f0*/  UMOV UR9, 0x40000040 ;  /* 0x4000004000097882 */ /* 0x000fe20000000000 */
[----:B------:R-:W-:-:S03]  /*1a00*/  UMOV UR11, 0x40000040 ;  /* 0x40000040000b7882 */ /* 0x000fc60000000000 */
[----:B------:R-:W-:Y:S02]  /*1a10*/  UMOV UR8, UR7 ;  /* 0x0000000700087c82 */ /* 0x000fe40008000000 */
[----:B------:R-:W-:Y:S02]  /*1a20*/  UMOV UR10, UR6 ;  /* 0x00000006000a7c82 */ /* 0x000fe40008000000 */
[----:B------:R-:W-:Y:S01]  /*1a30*/  HGMMA.64x256x8.F32.TF32 R24, gdesc[UR8], RZ, !UPT, gsb0 ;  /* 0x07e00000081879f0 */ /* 0x000fe2000c0028ff */
[----:B------:R-:W-:Y:S02]  /*1a40*/  UIADD3 UR8, UR7, 0x2, URZ ;  /* 0x0000000207087890 */ /* 0x000fe4000fffe03f */
[----:B------:R-:W-:Y:S01]  /*1a50*/  UIADD3 UR10, UR6, 0x2, URZ ;  /* 0x00000002060a7890 */ /* 0x000fe2000fffe03f */
[----:B------:R-:W-:Y:S01]  /*1a60*/  UMOV UR9, 0x40000040 ;  /* 0x4000004000097882 */ /* 0x000fe20000000000 */
[----:B------:R-:W-:Y:S01]  /*1a70*/  UMOV UR11, 0x40000040 ;  /* 0x40000040000b7882 */ /* 0x000fe20000000000 */
[----:B------:R-:W-:-:S02]  /*1a80*/  WARPGROUP.DEPBAR.LE gsb0, 0x0 ;  /* 0x00008000000079c5 */ /* 0x000fc40000010000 */
[----:B------:R-:W-:-:S15]  /*1a90*/  WARPGROUP.ARRIVE ;  /* 0x00000000000079c5 */ /* 0x000fde0000000000 */
[----:B------:R-:W-:-:S05]  /*1aa0*/  NOP ;  /* 0x0000000000007918 */ /* 0x000fca0000000000 */
[----:B------:R-:W-:Y:S01]  /*1ab0*/  HGMMA.64x256x8.F32.TF32 R24, gdesc[UR8], R24, gsb0 ;  /* 0x07e00000081879f0 */ /* 0x000fe20008002818 */
[----:B------:R-:W-:Y:S02]  /*1ac0*/  UIADD3 UR8, UR7, 0x4, URZ ;  /* 0x0000000407087890 */ /* 0x000fe4000fffe03f */
[----:B------:R-:W-:Y:S01]  /*1ad0*/  UIADD3 UR10, UR6, 0x4, URZ ;  /* 0x00000004060a7890 */ /* 0x000fe2000fffe03f */
[----:B------:R-:W-:Y:S01]  /*1ae0*/  UMOV UR9, 0x40000040 ;  /* 0x4000004000097882 */ /* 0x000fe20000000000 */
[----:B------:R-:W-:Y:S01]  /*1af0*/  UMOV UR11, 0x40000040 ;  /* 0x40000040000b7882 */ /* 0x000fe20000000000 */
[----:B------:R-:W-:Y:S02]  /*1b00*/  WARPGROUP.DEPBAR.LE gsb0, 0x0 ;  /* 0x00008000000079c5 */ /* 0x000fe40000010000 */
        /* <DEDUP_REMOVED lines=42> */
[----:B------:R-:W-:Y:S03]  /*1db0*/  HGMMA.64x256x8.F32.TF32 R24, gdesc[UR8], R24, gsb0 ;  /* 0x07e00000081879f0 */ /* 0x000fe60008002818 */
[----:B------:R-:W-:Y:S02]  /*1dc0*/  WARPGROUP.DEPBAR.LE gsb0, 0x0 ;  /* 0x00008000000079c5 */ /* 0x000fe40000010000 */
[----:B------:R-:W-:Y:S05]  /*1dd0*/  @!P2 BRA `(.L_x_24) ;  /* 0x0000000400a4a947 */ /* 0x000fea0003800000 */
[----:B------:R-:W-:Y:S01]  /*1de0*/  UIADD3 UR6, UR44, 0x1, URZ ;  /* 0x000000012c067890 */ /* 0x000fe2000fffe03f */
[----:B01----:R-:W-:Y:S02]  /*1df0*/  IMAD.U32 R0, RZ, RZ, UR47 ;  /* 0x0000002fff007e24 */ /* 0x003fe4000f8e00ff */
[----:B------:R-:W-:Y:S01]  /*1e00*/  IMAD.U32 R3, RZ, RZ, UR44 ;  /* 0x0000002cff037e24 */ /* 0x000fe2000f8e00ff */
[----:B------:R-:W-:-:S04]  /*1e10*/  UISETP.NE.AND UP0, UPT, UR6, 0x2, UPT ;  /* 0x000000020600788c */ /* 0x000fc8000bf05270 */
[----:B------:R-:W-:Y:S02]  /*1e20*/  USEL UR7, URZ, 0x1, UP0 ;  /* 0x000000013f077887 */ /* 0x000fe40008000000 */
[----:B------:R-:W-:Y:S02]  /*1e30*/  USEL UR6, UR6, URZ, UP0 ;  /* 0x0000003f06067287 */ /* 0x000fe40008000000 */
[----:B------:R-:W-:-:S06]  /*1e40*/  ULOP3.LUT UR7, UR48, UR7, URZ, 0x3c, !UPT ;  /* 0x0000000730077292 */ /* 0x000fcc000f8e3c3f */
[----:B------:R-:W-:-:S07]  /*1e50*/  IMAD.U32 R6, RZ, RZ, UR7 ;  /* 0x00000007ff067e24 */ /* 0x000fce000f8e00ff */
.L_x_31:
[----:B------:R-:W-:Y:S05]  /*1e60*/  @!P0 BRA `(.L_x_25) ;  /* 0x0000000000048947 */ /* 0x000fea0003800000 */
[----:B------:R-:W-:Y:S01]  /*1e70*/  BPT.TRAP 0x1 ;  /* 0x000000040000795c */ /* 0x000fe20000300000 */
.L_x_25:
[----:B------:R-:W-:Y:S01]  /*1e80*/  ULEA UR7, UR6, UR43, 0x3 ;  /* 0x0000002b06077291 */ /* 0x000fe2000f8e183f */
[----:B------:R-:W-:-:S08]  /*1e90*/  SHF.L.U32 R4, R6, 0x1f, RZ ;  /* 0x0000001f06047819 */ /* 0x000fd000000006ff */
[----:B------:R0:W1:Y:S01]  /*1ea0*/  SYNCS.PHASECHK.TRANS64.TRYWAIT P1, [UR7], R4 ;  /* 0x00000004ff0075a7 */ /* 0x0000620008020147 */
[----:B------:R-:W-:Y:S05]  /*1eb0*/  @!P0 BRA `(.L_x_26) ;  /* 0x0000000000048947 */ /* 0x000fea0003800000 */
[----:B------:R-:W-:Y:S01]  /*1ec0*/  BPT.TRAP 0x1 ;  /* 0x000000040000795c */ /* 0x000fe20000300000 */
.L_x_26:
[----:B-1----:R-:W-:Y:S05]  /*1ed0*/  @P1 BRA `(.L_x_27) ;  /* 0x0000000000081947 */ /* 0x002fea0003800000 */
[----:B------:R-:W1:Y:S02]  /*1ee0*/  SYNCS.PHASECHK.TRANS64.TRYWAIT P1, [UR7], R4 ;  /* 0x00000004ff0075a7 */ /* 0x000e640008020147 */
[----:B-1----:R-:W-:Y:S05]  /*1ef0*/  @!P1 BRA `(.L_x_28) ;  /* 0x0000008400249947 */ /* 0x002fea0003800000 */
.L_x_27:
[----:B------:R-:W-:Y:S01]  /*1f00*/  ULEA UR12, UR6, UR4, 0xa ;  /* 0x00000004060c7291 */ /* 0x000fe2000f8e503f */
[----:B------:R-:W-:Y:S01]  /*1f10*/  WARPGROUP.ARRIVE ;  /* 0x00000000000079c5 */ /* 0x000fe20000000000 */
[----:B------:R-:W-:Y:S01]  /*1f20*/  ULEA UR7, UR6, UR5, 0xc ;  /* 0x0000000506077291 */ /* 0x000fe2000f8e603f */
[----:B------:R-:W-:Y:S01]  /*1f30*/  UMOV UR9, 0x40000040 ;  /* 0x4000004000097882 */ /* 0x000fe20000000000 */
[----:B------:R-:W-:-:S03]  /*1f40*/  UMOV UR11, 0x40000040 ;  /* 0x40000040000b7882 */ /* 0x000fc60000000000 */
[----:B------:R-:W-:Y:S02]  /*1f50*/  UMOV UR8, UR12 ;  /* 0x0000000c00087c82 */ /* 0x000fe40008000000 */
[----:B------:R-:W-:Y:S02]  /*1f60*/  UMOV UR10, UR7 ;  /* 0x00000007000a7c82 */ /* 0x000fe40008000000 */
[----:B------:R-:W-:Y:S01]  /*1f70*/  HGMMA.64x256x8.F32.TF32 R24, gdesc[UR8], R24, gsb0 ;  /* 0x07e00000081879f0 */ /* 0x000fe20008002818 */
        /* <DEDUP_REMOVED lines=58> */
[----:B------:R-:W-:Y:S01]  /*2320*/  BPT.TRAP 0x1 ;  /* 0x000000040000795c */ /* 0x000fe20000300000 */
.L_x_29:
[----:B------:R-:W-:Y:S01]  /*2330*/  ISETP.NE.AND P1, PT, R160, RZ, PT ;  /* 0x000000ffa000720c */ /* 0x000fe20003f25270 */
[----:B------:R-:W-:-:S12]  /*2340*/  UISETP.GT.U32.AND UP0, UPT, UR42, 0x1, UPT ;  /* 0x000000012a00788c */ /* 0x000fd8000bf04070 */
[----:B01----:R-:W-:-:S05]  /*2350*/  @P1 LEA R4, R3, UR43, 0x3 ;  /* 0x0000002b03041c11 */ /* 0x003fca000f8e18ff */
[----:B------:R-:W-:-:S05]  /*2360*/  @P1 VIADD R5, R4, 0x10 ;  /* 0x0000001004051836 */ /* 0x000fca0000000000 */
[----:B------:R-:W-:-:S04]  /*2370*/  @P1 PRMT R5, R152, 0x654, R5 ;  /* 0x0000065498051816 */ /* 0x000fc80000000005 */
[----:B------:R0:W-:Y:S01]  /*2380*/  @P1 SYNCS.ARRIVE.TRANS64.RED.A1T0 RZ, [R5+URZ], RZ ;  /* 0x000000ff05ff19a7 */ /* 0x0001e2000810043f */
[----:B------:R-:W-:-:S13]  /*2390*/  PLOP3.LUT P1, PT, PT, PT, UP0, 0x80, 0x0 ;  /* 0x000000000000781c */ /* 0x000fda0003f2f008 */
[----:B0-----:R-:W-:Y:S05]  /*23a0*/  @P1 BRA `(.L_x_30) ;  /* 0x0000000000041947 */ /* 0x001fea0003800000 */
[----:B------:R-:W-:Y:S01]  /*23b0*/  BPT.TRAP 0x1 ;  /* 0x000000040000795c */ /* 0x000fe20000300000 */
.L_x_30:
[----:B------:R-:W-:Y:S01]  /*23c0*/  UIADD3 UR6, UR6, 0x1, URZ ;  /* 0x0000000106067890 */ /* 0x000fe2000fffe03f */
[C---:B------:R-:W-:Y:S01]  /*23d0*/  ISETP.GT.AND P2, PT, R0.reuse, 0x1, PT ;  /* 0x000000010000780c */ /* 0x040fe20003f44270 */
[----:B------:R-:W-:Y:S02]  /*23e0*/  VIADD R3, R3, 0x1 ;  /* 0x0000000103037836 */ /* 0x000fe40000000000 */
[----:B------:R-:W-:Y:S01]  /*23f0*/  UISETP.NE.AND UP0, UPT, UR6, 0x2, UPT ;  /* 0x000000020600788c */ /* 0x000fe2000bf05270 */
[----:B------:R-:W-:Y:S02]  /*2400*/  VIADD R0, R0, 0xffffffff ;  /* 0xffffffff00007836 */ /* 0x000fe40000000000 */
[C---:B------:R-:W-:Y:S01]  /*2410*/  ISETP.NE.AND P1, PT, R3.reuse, 0x2, PT ;  /* 0x000000020300780c */ /* 0x040fe20003f25270 */
[----:B------:R-:W-:Y:S02]  /*2420*/  USEL UR7, URZ, 0x1, UP0 ;  /* 0x000000013f077887 */ /* 0x000fe40008000000 */
[----:B------:R-:W-:Y:S01]  /*2430*/  USEL UR6, UR6, URZ, UP0 ;  /* 0x0000003f06067287 */ /* 0x000fe20008000000 */
[----:B------:R-:W-:-:S03]  /*2440*/  SEL R3, R3, RZ, P1 ;  /* 0x000000ff03037207 */ /* 0x000fc60000800000 */
[----:B------:R-:W-:Y:S01]  /*2450*/  LOP3.LUT R6, R6, UR7, RZ, 0x3c, !PT ;  /* 0x0000000706067c12 */ /* 0x000fe2000f8e3cff */
[----:B------:R-:W-:Y:S07]  /*2460*/  @P2 BRA `(.L_x_31) ;  /* 0xfffffff8007c2947 */ /* 0x000fee000383ffff */
.L_x_24:
[----:B------:R-:W-:Y:S01]  /*2470*/  ULDC UR4, c[0x0][0x28c] ;  /* 0x0000a30000047ab9 */ /* 0x000fe20000000800 */
[----:B------:R2:W-:Y:S01]  /*2480*/  SYNCS.ARRIVE.TRANS64.A1T0 RZ, [R157+UR46], RZ ;  /* 0x000000ff9dff79a7 */ /* 0x0005e2000810002e */
[----:B------:R-:W-:-:S06]  /*2490*/  UISETP.GE.AND UP0, UPT, UR4, 0x1, UPT ;  /* 0x000000010400788c */ /* 0x000fcc000bf06270 */
[----:B------:R-:W-:-:S13]  /*24a0*/  PLOP3.LUT P1, PT, PT, PT, UP0, 0x80, 0x0 ;  /* 0x000000000000781c */ /* 0x000fda0003f2f008 */
[----:B--2---:R-:W-:Y:S05]  /*24b0*/  @!P1 BRA `(.L_x_32) ;  /* 0x0000000000409947 */ /* 0x004fea0003800000 */
[----:B------:R-:W-:Y:S05]  /*24c0*/  @!P0 BRA `(.L_x_33) ;  /* 0x0000000000048947 */ /* 0x000fea0003800000 */
[----:B------:R-:W-:Y:S01]  /*24d0*/  BPT.TRAP 0x1 ;  /* 0x000000040000795c */ /* 0x000fe20000300000 */
.L_x_33:
[----:B------:R-:W-:Y:S01]  /*24e0*/  ISETP.NE.AND P0, PT, R160, RZ, PT ;  /* 0x000000ffa000720c */ /* 0x000fe20003f05270 */
[----:B01----:R-:W-:-:S12]  /*24f0*/  IMAD.U32 R3, RZ, RZ, UR43 ;  /* 0x0000002bff037e24 */ /* 0x003fd8000f8e00ff */
[----:B------:R-:W-:-:S05]  /*2500*/  VOTEU.ANY UP0, P0 ;  /* 0x00000000003f7886 */ /* 0x000fca0000000100 */
[----:B------:R-:W-:Y:S02]  /*2510*/  @UP0 UIADD3 UR5, UR47, UR44, URZ ;  /* 0x0000002c2f050290 */ /* 0x000fe4000fffe03f */
[----:B------:R-:W-:-:S04]  /*2520*/  UISETP.GT.U32.AND UP0, UPT, UR42, 0x1, UPT ;  /* 0x000000012a00788c */ /* 0x000fc8000bf04070 */
[----:B------:R-:W-:-:S04]  /*2530*/  IMAD.U32 R0, RZ, RZ, UR5 ;  /* 0x00000005ff007e24 */ /* 0x000fc8000f8e00ff */
[----:B------:R-:W-:-:S05]  /*2540*/  @P0 IMAD.SHL.U32 R0, R0, 0x8, RZ ;  /* 0x0000000800000824 */ /* 0x000fca00078e00ff */
[----:B------:R-:W-:-:S04]  /*2550*/  @P0 LOP3.LUT R0, R0, 0x8, RZ, 0xc0, !PT ;  /* 0x0000000800000812 */ /* 0x000fc800078ec0ff */
[----:B------:R-:W-:-:S04]  /*2560*/  @P0 IADD3 R3, R3, 0x10, R0 ;  /* 0x0000001003030810 */ /* 0x000fc80007ffe000 */
[----:B------:R-:W-:-:S04]  /*2570*/  @P0 PRMT R3, R152, 0x654, R3 ;  /* 0x0000065498030816 */ /* 0x000fc80000000003 */
[----:B------:R2:W-:Y:S01]  /*2580*/  @P0 SYNCS.ARRIVE.TRANS64.RED.A1T0 RZ, [R3+URZ], RZ ;  /* 0x000000ff03ff09a7 */ /* 0x0005e2000810043f */
[----:B------:R-:W-:-:S13]  /*2590*/  PLOP3.LUT P0, PT, PT, PT, UP0, 0x80, 0x0 ;  /* 0x000000000000781c */ /* 0x000fda0003f0f008 */
[----:B--2---:R-:W-:Y:S05]  /*25a0*/  @P0 BRA `(.L_x_32) ;  /* 0x0000000000040947 */ /* 0x004fea0003800000 */
[----:B------:R-:W-:Y:S01]  /*25b0*/  BPT.TRAP 0x1 ;  /* 0x000000040000795c */ /* 0x000fe20000300000 */
.L_x_32:
[----:B01----:R-:W-:Y:S01]  /*25c0*/  SHF.L.U32 R3, R168, 0x1f, RZ ;  /* 0x0000001fa8037819 */ /* 0x003fe200000006ff */
[----:B------:R-:W-:Y:S01]  /*25d0*/  ULEA UR6, UR37, UR44, 0x1 ;  /* 0x0000002c25067291 */ /* 0x000fe2000f8e083f */
[----:B------:R-:W0:Y:S01]  /*25e0*/  LDC R6, c[0x0][0x288] ;  /* 0x0000a200ff067b82 */ /* 0x000e220000000800 */
[----:B------:R-:W-:Y:S01]  /*25f0*/  UIADD3 UR4, UR4, 0x7e, URZ ;  /* 0x0000007e04047890 */ /* 0x000fe2000fffe03f */
[----:B------:R-:W-:Y:S01]  /*2600*/  IMAD.SHL.U32 R12, R153, 0x2, RZ ;  /* 0x00000002990c7824 */ /* 0x000fe200078e00ff */
[----:B------:R-:W-:Y:S02]  /*2610*/  USHF.R.U32.HI UR5, URZ, 0x1, UR6 ;  /* 0x000000013f057899 */ /* 0x000fe40008011606 */
[----:B------:R-:W-:Y:S02]  /*2620*/  UISETP.GT.U32.AND UP0, UPT, UR6, 0x1, UPT ;  /* 0x000000010600788c */ /* 0x000fe4000bf04070 */
[----:B------:R-:W-:Y:S01]  /*2630*/  ULOP3.LUT UR5, UR5, 0x1, URZ, 0xc0, !UPT ;  /* 0x0000000105057892 */ /* 0x000fe2000f8ec03f */
[----:B------:R-:W1:Y:S01]  /*2640*/  SYNCS.PHASECHK.TRANS64.TRYWAIT P0, [R156+UR45+0x10], R3 ;  /* 0x000010039c0075a7 */ /* 0x000e62000800016d */
[----:B------:R-:W-:Y:S01]  /*2650*/  UISETP.LT.U32.AND UP0, UPT, UR4, 0x7f, UP0 ;  /* 0x0000007f0400788c */ /* 0x000fe20008701070 */
[----:B------:R-:W-:Y:S01]  /*2660*/  SHF.R.S32.HI R13, RZ, 0x1f, R12 ;  /* 0x0000001fff0d7819 */ /* 0x000fe2000001140c */
[----:B------:R-:W-:-:S02]  /*2670*/  UISETP.NE.U32.AND UP1, UPT, UR5, 0x1, UPT ;  /* 0x000000010500788c */ /* 0x000fc4000bf25070 */
[----:B------:R-:W-:Y:S02]  /*2680*/  USEL UR5, URZ, 0x1, !UP0 ;  /* 0x000000013f057887 */ /* 0x000fe4000c000000 */
[----:B------:R-:W-:-:S04]  /*2690*/  UISETP.GT.U32.AND UP1, UPT, UR4, 0x7e, !UP1 ;  /* 0x0000007e0400788c */ /* 0x000fc8000cf24070 */
[----:B------:R-:W-:-:S04]  /*26a0*/  USEL UR4, URZ, 0x1, !UP1 ;  /* 0x000000013f047887 */ /* 0x000fc8000c800000 */
[----:B------:R-:W-:Y:S01]  /*26b0*/  ULOP3.LUT UR48, UR4, UR48, UR5, 0x96, !UPT ;  /* 0x0000003004307292 */ /* 0x000fe2000f8e9605 */
[----:B01----:R-:W-:Y:S11]  /*26c0*/  @!P0 BRA `(.L_x_34) ;  /* 0x0000007c00488947 */ /* 0x003ff60003800000 */
.L_x_314:
[----:B------:R-:W-:Y:S01]  /*26d0*/  IMAD.SHL.U32 R4, R18, 0x40, RZ ;  /* 0x0000004012047824 */ /* 0x000fe200078e00ff */
[----:B------:R-:W-:Y:S01]  /*26e0*/  ULDC UR6, c[0x0][0x284] ;  /* 0x0000a10000067ab9 */ /* 0x000fe20000000800 */
[----:B------:R-:W-:Y:S01]  /*26f0*/  IMAD.SHL.U32 R14, R2, 0x100, RZ ;  /* 0x00000100020e7824 */ /* 0x000fe200078e00ff */
[----:B------:R-:W-:Y:S01]  /*2700*/  SHF.R.S32.HI R7, RZ, 0x1f, R19 ;  /* 0x0000001fff077819 */ /* 0x000fe20000011413 */
[----:B------:R-:W-:Y:S01]  /*2710*/  ULDC.64 UR4, c[0x0][0x5d0] ;  /* 0x0001740000047ab9 */ /* 0x000fe20000000a00 */
[----:B------:R-:W-:Y:S01]  /*2720*/  ISETP.GE.AND P0, PT, R4, UR6, PT ;  /* 0x0000000604007c0c */ /* 0x000fe2000bf06270 */
[----:B0-----:R-:W-:Y:S01]  /*2730*/  IMAD.WIDE.U32 R2, R19, UR4, R12 ;  /* 0x0000000413027c25 */ /* 0x001fe2000f8e000c */
[----:B------:R-:W-:Y:S01]  /*2740*/  SHF.R.S32.HI R15, RZ, 0x1f, R14 ;  /* 0x0000001fff0f7819 */ /* 0x000fe2000001140e */
[----:B------:R-:W-:Y:S01]  /*2750*/  ULOP3.LUT UR44, UR44, 0x1, URZ, 0xc0, !UPT ;  /* 0x000000012c2c7892 */ /* 0x000fe2000f8ec03f */
[C---:B------:R-:W-:Y:S01]  /*2760*/  ISETP.GE.OR P0, PT, R14.reuse, R6, P0 ;  /* 0x000000060e00720c */ /* 0x040fe20000706670 */
[----:B------:R-:W-:Y:S01]  /*2770*/  IMAD R0, R7, UR4, RZ ;  /* 0x0000000407007c24 */ /* 0x000fe2000f8e02ff */
[----:B------:R-:W-:-:S03]  /*2780*/  IADD3 R2, P1, R14, R2, RZ ;  /* 0x000000020e027210 */ /* 0x000fc60007f3e0ff */
[----:B------:R-:W-:-:S05]  /*2790*/  IMAD R5, R19, UR5, R0 ;  /* 0x0000000513057c24 */ /* 0x000fca000f8e0200 */
[----:B------:R-:W-:-:S03]  /*27a0*/  IADD3.X R3, R15, R3, R5, P1, !PT ;  /* 0x000000030f037210 */ /* 0x000fc60000ffe405 */
[----:B------:R-:W-:Y:S05]  /*27b0*/  @P0 BRA `(.L_x_35) ;  /* 0x0000006000fc0947 */ /* 0x000fea0003800000 */
[----:B------:R-:W0:Y:S01]  /*27c0*/  LDC.64 R10, c[0x0][0x5c8] ;  /* 0x00017200ff0a7b82 */ /* 0x000e220000000a00 */
[----:B-----5:R-:W-:Y:S01]  /*27d0*/  FSETP.NEU.AND P1, PT, R22, RZ, PT ;  /* 0x000000ff1600720b */ /* 0x020fe20003f2d000 */
[----:B------:R-:W-:Y:S01]  /*27e0*/  IMAD R5, R153, -0x2, R6 ;  /* 0xfffffffe99057824 */ /* 0x000fe200078e0206 */
[----:B------:R-:W-:Y:S01]  /*27f0*/  BSSY B0, `(.L_x_35) ;  /* 0x000063b000007945 */ /* 0x000fe20003800000 */
[----:B------:R-:W-:-:S04]  /*2800*/  IMAD.WIDE R170, R18, 0x40, R154 ;  /* 0x0000004012aa7825 */ /* 0x000fc800078e029a */
[----:B------:R-:W-:Y:S02]  /*2810*/  IMAD.IADD R0, R5, 0x1, -R14 ;  /* 0x0000000105007824 */ /* 0x000fe400078e0a0e */
[----:B------:R-:W-:-:S03]  /*2820*/  IMAD.IADD R4, R161, 0x1, -R4 ;  /* 0x00000001a1047824 */ /* 0x000fc600078e0a04 */
[----:B------:R-:W-:-:S04]  /*2830*/  ISETP.GT.AND P0, PT, R0, RZ, PT ;  /* 0x000000ff0000720c */ /* 0x000fc80003f04270 */
[----:B------:R-:W-:Y:S01]  /*2840*/  ISETP.GT.AND P4, PT, R4, RZ, P0 ;  /* 0x000000ff0400720c */ /* 0x000fe20000784270 */
[-C--:B0-----:R-:W-:Y:S02]  /*2850*/  IMAD R5, R171, R10.reuse, RZ ;  /* 0x0000000aab057224 */ /* 0x081fe400078e02ff */
[----:B------:R-:W-:-:S04]  /*2860*/  IMAD.WIDE.U32 R172, R170, R10, R2 ;  /* 0x0000000aaaac7225 */ /* 0x000fc800078e0002 */
[----:B------:R-:W-:-:S04]  /*2870*/  IMAD R5, R170, R11, R5 ;  /* 0x0000000baa057224 */ /* 0x000fc800078e0205 */
[----:B------:R-:W-:Y:S01]  /*2880*/  IMAD.IADD R177, R173, 0x1, R5 ;  /* 0x00000001adb17824 */ /* 0x000fe200078e0205 */
[----:B------:R-:W-:Y:S06]  /*2890*/  @!P1 BRA `(.L_x_36) ;  /* 0x0000004400989947 */ /* 0x000fec0003800000 */
[----:B------:R-:W0:Y:S01]  /*28a0*/  LDC.64 R20, c[0x0][0x5b8] ;  /* 0x00016e00ff147b82 */ /* 0x000e220000000a00 */
[----:B------:R-:W-:-:S07]  /*28b0*/  ULDC.64 UR4, c[0x0][0x5c0] ;  /* 0x0001700000047ab9 */ /* 0x000fce0000000a00 */
[----:B------:R-:W1:Y:S08]  /*28c0*/  LDC.64 R174, c[0x0][0x5b0] ;  /* 0x00016c00ffae7b82 */ /* 0x000e700000000a00 */
[----:B------:R-:W2:Y:S01]  /*28d0*/  LDC.64 R8, c[0x0][0x5a8] ;  /* 0x00016a00ff087b82 */ /* 0x000ea20000000a00 */
[-C--:B0-----:R-:W-:Y:S02]  /*28e0*/  IMAD R6, R7, R20.reuse, RZ ;  /* 0x0000001407067224 */ /* 0x081fe400078e02ff */
[----:B------:R-:W-:-:S04]  /*28f0*/  IMAD.WIDE.U32 R2, R19, R20, R12 ;  /* 0x0000001413027225 */ /* 0x000fc800078e000c */
[----:B------:R-:W-:Y:S01]  /*2900*/  IMAD R169, R19, R21, R6 ;  /* 0x0000001513a97224 */ /* 0x000fe200078e0206 */
[----:B------:R-:W-:Y:S01]  /*2910*/  IADD3 R162, P1, R14, R2, RZ ;  /* 0x000000020ea27210 */ /* 0x000fe20007f3e0ff */
[----:B-1----:R-:W-:-:S03]  /*2920*/  IMAD R2, R171, R174, RZ ;  /* 0x000000aeab027224 */ /* 0x002fc600078e02ff */
[----:B------:R-:W-:Y:S01]  /*2930*/  IADD3.X R163, R15, R3, R169, P1, !PT ;  /* 0x000000030fa37210 */ /* 0x000fe20000ffe4a9 */
[C---:B------:R-:W-:Y:S02]  /*2940*/  IMAD R171, R170.reuse, R175, R2 ;  /* 0x000000afaaab7224 */ /* 0x040fe400078e0202 */
[----:B------:R-:W-:-:S04]  /*2950*/  IMAD.WIDE.U32 R2, R170, R174, R162 ;  /* 0x000000aeaa027225 */ /* 0x000fc800078e00a2 */
[----:B------:R-:W-:Y:S01]  /*2960*/  IMAD.IADD R3, R3, 0x1, R171 ;  /* 0x0000000103037824 */ /* 0x000fe200078e02ab */
[----:B--2---:R-:W-:-:S04]  /*2970*/  LEA R6, P1, R2, R8, 0x2 ;  /* 0x0000000802067211 */ /* 0x004fc800078210ff */
[----:B------:R-:W-:-:S05]  /*2980*/  LEA.HI.X R7, R2, R9, R3, 0x2, P1 ;  /* 0x0000000902077211 */ /* 0x000fca00008f1403 */
[----:B------:R0:W2:Y:S01]  /*2990*/  @P4 LDG.E.LTC128B R5, desc[UR50][R6.64] ;  /* 0x0000003206054981 */ /* 0x0000a2000c1e1920 */
[----:B------:R-:W-:Y:S01]  /*29a0*/  IMAD.WIDE.U32 R2, R170, R174, R14 ;  /* 0x000000aeaa027225 */ /* 0x000fe200078e000e */
[----:B------:R-:W-:Y:S01]  /*29b0*/  SHF.L.U64.HI R167, R174, 0x3, R175 ;  /* 0x00000003aea77819 */ /* 0x000fe200000102af */
[----:B------:R-:W-:Y:S01]  /*29c0*/  BSSY B1, `(.L_x_37) ;  /* 0x0000017000017945 */ /* 0x000fe20003800000 */
[----:B------:R-:W-:Y:S01]  /*29d0*/  ISETP.GT.AND P0, PT, R4, 0x8, P0 ;  /* 0x000000080400780c */ /* 0x000fe20000704270 */
[----:B------:R-:W-:Y:S01]  /*29e0*/  IMAD.SHL.U32 R166, R174, 0x8, RZ ;  /* 0x00000008aea67824 */ /* 0x000fe200078e00ff */
[----:B------:R-:W-:-:S03]  /*29f0*/  IADD3 R164, P1, R12, R2, RZ ;  /* 0x000000020ca47210 */ /* 0x000fc60007f3e0ff */
[----:B------:R-:W-:Y:S01]  /*2a00*/  IMAD.WIDE.U32 R166, R170, R174, R166 ;  /* 0x000000aeaaa67225 */ /* 0x000fe200078e00a6 */
[----:B------:R-:W-:Y:S02]  /*2a10*/  IADD3.X R165, R13, R171, R3, P1, !PT ;  /* 0x000000ab0da57210 */ /* 0x000fe40000ffe403 */
[----:B------:R-:W-:Y:S01]  /*2a20*/  LEA R2, P1, R172, UR4, 0x2 ;  /* 0x00000004ac027c11 */ /* 0x000fe2000f8210ff */
[----:B------:R-:W-:Y:S01]  /*2a30*/  IMAD.IADD R171, R171, 0x1, R167 ;  /* 0x00000001abab7824 */ /* 0x000fe200078e02a7 */
[----:B------:R-:W-:Y:S01]  /*2a40*/  IADD3 R21, P2, R162, R166, RZ ;  /* 0x000000a6a2157210 */ /* 0x000fe20007f5e0ff */
[----:B------:R-:W-:Y:S01]  /*2a50*/  IMAD.WIDE.U32 R164, R19, R20, R164 ;  /* 0x0000001413a47225 */ /* 0x000fe200078e00a4 */
[----:B------:R-:W-:Y:S02]  /*2a60*/  LEA.HI.X R3, R172, UR5, R177, 0x2, P1 ;  /* 0x00000005ac037c11 */ /* 0x000fe400088f14b1 */
[-C--:B------:R-:W-:Y:S01]  /*2a70*/  LEA R162, P3, R21, R8.reuse, 0x2 ;  /* 0x0000000815a27211 */ /* 0x080fe200078610ff */
[----:B------:R-:W-:Y:S01]  /*2a80*/  IMAD.IADD R18, R169, 0x1, R165 ;  /* 0x00000001a9127824 */ /* 0x000fe200078e02a5 */
[----:B0-----:R-:W-:Y:S01]  /*2a90*/  LEA R6, P1, R164, R8, 0x2 ;  /* 0x00000008a4067211 */ /* 0x001fe200078210ff */
[----:B--2---:R-:W-:-:S04]  /*2aa0*/  FMUL R7, R5, R22 ;  /* 0x0000001605077220 */ /* 0x004fc80000400000 */
[----:B------:R-:W-:Y:S01]  /*2ab0*/  FFMA R165, R24, R23, R7 ;  /* 0x0000001718a57223 */ /* 0x000fe20000000007 */
[----:B------:R-:W-:Y:S01]  /*2ac0*/  LEA.HI.X R7, R164, R9, R18, 0x2, P1 ;  /* 0x00000009a4077211 */ /* 0x000fe200008f1412 */
[----:B------:R-:W-:Y:S01]  /*2ad0*/  IMAD.X R24, R171, 0x1, R163, P2 ;  /* 0x00000001ab187824 */ /* 0x000fe200010e06a3 */
[----:B------:R-:W-:Y:S02]  /*2ae0*/  ISETP.GT.AND P1, PT, R0, 0x1, PT ;  /* 0x000000010000780c */ /* 0x000fe40003f24270 */
[----:B------:R0:W-:Y:S02]  /*2af0*/  @P4 STG.E desc[UR50][R2.64], R165 ;  /* 0x000000a502004986 */ /* 0x0001e4000c101932 */
[----:B------:R-:W-:-:S13]  /*2b00*/  ISETP.GT.AND P4, PT, R4, RZ, P1 ;  /* 0x000000ff0400720c */ /* 0x000fda0000f84270 */
[----:B0-----:R-:W-:Y:S05]  /*2b10*/  @!P4 BRA `(.L_x_38) ;  /* 0x000000000004c947 */ /* 0x001fea0003800000 */
[----:B------:R0:W5:Y:S02]  /*2b20*/  LDG.E.LTC128B R5, desc[UR50][R6.64+0x4] ;  /* 0x0000043206057981 */ /* 0x000164000c1e1920 */
.L_x_38:
[----:B------:R-:W-:Y:S05]  /*2b30*/  BSYNC B1 ;  /* 0x0000000000017941 */ /* 0x000fea0003800000 */
.L_x_37:
[----:B-----5:R-:W-:Y:S01]  /*2b40*/  FMUL R18, R5, R22 ;  /* 0x0000001605127220 */ /* 0x020fe20000400000 */
[----:B------:R-:W-:-:S03]  /*2b50*/  LEA.HI.X R163, R21, R9, R24, 0x2, P3 ;  /* 0x0000000915a37211 */ /* 0x000fc600018f1418 */
[----:B------:R-:W-:Y:S01]  /*2b60*/  FFMA R165, R25, R23, R18 ;  /* 0x0000001719a57223 */ /* 0x000fe20000000012 */
[----:B------:R-:W-:-:S04]  /*2b70*/  IMAD.MOV.U32 R25, RZ, RZ, R5 ;  /* 0x000000ffff197224 */ /* 0x000fc800078e0005 */
[----:B------:R1:W-:Y:S04]  /*2b80*/  @P4 STG.E desc[UR50][R2.64+0x4], R165 ;  /* 0x000004a502004986 */ /* 0x0003e8000c101932 */
[----:B------:R-:W2:Y:S01]  /*2b90*/  @P0 LDG.E.LTC128B R25, desc[UR50][R162.64] ;  /* 0x00000032a2190981 */ /* 0x000ea2000c1e1920 */
[----:B------:R-:W-:Y:S01]  /*2ba0*/  IADD3 R12, P2, P3, R12, R166, R14 ;  /* 0x000000a60c0c7210 */ /* 0x000fe20007b5e00e */
[----:B------:R-:W-:Y:S01]  /*2bb0*/  BSSY B1, `(.L_x_39) ;  /* 0x0000010000017945 */ /* 0x000fe20003800000 */
[C---:B------:R-:W-:Y:S02]  /*2bc0*/  SHF.L.U64.HI R11, R10.reuse, 0x5, R11 ;  /* 0x000000050a0b7819 */ /* 0x040fe4000001020b */
[----:B------:R-:W-:Y:S02]  /*2bd0*/  IADD3.X R13, R13, R171, R15, P2, P3 ;  /* 0x000000ab0d0d7210 */ /* 0x000fe400017e640f */
[----:B------:R-:W-:-:S02]  /*2be0*/  LEA R10, P3, R10, R2, 0x5 ;  /* 0x000000020a0a7211 */ /* 0x000fc400078628ff */
[----:B------:R-:W-:Y:S01]  /*2bf0*/  ISETP.GT.AND P1, PT, R4, 0x8, P1 ;  /* 0x000000080400780c */ /* 0x000fe20000f24270 */
[----:B------:R-:W-:Y:S01]  /*2c00*/  IMAD.WIDE.U32 R20, R19, R20, R12 ;  /* 0x0000001413147225 */ /* 0x000fe200078e000c */
[----:B------:R-:W-:-:S03]  /*2c10*/  ISETP.GT.AND P2, PT, R0, 0x8, PT ;  /* 0x000000080000780c */ /* 0x000fc60003f44270 */
[----:B------:R-:W-:Y:S01]  /*2c20*/  IMAD.X R11, R11, 0x1, R3, P3 ;  /* 0x000000010b0b7824 */ /* 0x000fe200018e0603 */
[----:B------:R-:W-:Y:S01]  /*2c30*/  LEA R8, P4, R20, R8, 0x2 ;  /* 0x0000000814087211 */ /* 0x000fe200078810ff */
[----:B------:R-:W-:-:S05]  /*2c40*/  IMAD.IADD R12, R169, 0x1, R21 ;  /* 0x00000001a90c7824 */ /* 0x000fca00078e0215 */
[----:B------:R-:W-:Y:S01]  /*2c50*/  LEA.HI.X R9, R20, R9, R12, 0x2, P4 ;  /* 0x0000000914097211 */ /* 0x000fe200020f140c */
[----:B--2---:R-:W-:-:S04]  /*2c60*/  FMUL R5, R25, R22 ;  /* 0x0000001619057220 */ /* 0x004fc80000400000 */
[----:B------:R-:W-:-:S05]  /*2c70*/  FFMA R5, R26, R23, R5 ;  /* 0x000000171a057223 */ /* 0x000fca0000000005 */
[----:B------:R1:W-:Y:S01]  /*2c80*/  @P0 STG.E desc[UR50][R10.64], R5 ;  /* 0x000000050a000986 */ /* 0x0003e2000c101932 */
[----:B------:R-:W-:Y:S05]  /*2c90*/  @!P1 BRA `(.L_x_40) ;  /* 0x0000000000049947 */ /* 0x000fea0003800000 */
[----:B------:R2:W5:Y:S02]  /*2ca0*/  LDG.E.LTC128B R25, desc[UR50][R8.64+0x4] ;  /* 0x0000043208197981 */ /* 0x000564000c1e1920 */
.L_x_40:
[----:B------:R-:W-:Y:S05]  /*2cb0*/  BSYNC B1 ;  /* 0x0000000000017941 */ /* 0x000fea0003800000 */
.L_x_39:
[----:B-----5:R-:W-:Y:S01]  /*2cc0*/  FMUL R12, R25, R22 ;  /* 0x00000016190c7220 */ /* 0x020fe20000400000 */
[----:B------:R-:W-:Y:S01]  /*2cd0*/  ISETP.GT.AND P3, PT, R4, RZ, P2 ;  /* 0x000000ff0400720c */ /* 0x000fe20001764270 */
[----:B------:R-:W-:Y:S01]  /*2ce0*/  BSSY B1, `(.L_x_41) ;  /* 0x0000006000017945 */ /* 0x000fe20003800000 */
[----:B------:R-:W-:Y:S01]  /*2cf0*/  ISETP.GT.AND P0, PT, R0, 0x9, PT ;  /* 0x000000090000780c */ /* 0x000fe20003f04270 */
[----:B------:R-:W-:-:S05]  /*2d00*/  FFMA R27, R27, R23, R12 ;  /* 0x000000171b1b7223 */ /* 0x000fca000000000c */
[----:B------:R3:W-:Y:S05]  /*2d10*/  @P1 STG.E desc[UR50][R10.64+0x4], R27 ;  /* 0x0000041b0a001986 */ /* 0x0007ea000c101932 */
[----:B------:R-:W-:Y:S05]  /*2d20*/  @!P3 BRA `(.L_x_42) ;  /* 0x000000000004b947 */ /* 0x000fea0003800000 */
[----:B------:R4:W5:Y:S02]  /*2d30*/  LDG.E.LTC128B R25, desc[UR50][R6.64+0x20] ;  /* 0x0000203206197981 */ /* 0x000964000c1e1920 */
.L_x_42:
[----:B------:R-:W-:Y:S05]  /*2d40*/  BSYNC B1 ;  /* 0x0000000000017941 */ /* 0x000fea0003800000 */
.L_x_41:
[----:B-1---5:R-:W-:Y:S01]  /*2d50*/  FMUL R5, R25, R22 ;  /* 0x0000001619057220 */ /* 0x022fe20000400000 */
[----:B------:R-:W-:Y:S01]  /*2d60*/  ISETP.GT.AND P1, PT, R4, RZ, P0 ;  /* 0x000000ff0400720c */ /* 0x000fe20000724270 */
[----:B------:R-:W-:Y:S02]  /*2d70*/  BSSY B1, `(.L_x_43) ;  /* 0x0000005000017945 */ /* 0x000fe40003800000 */
[----:B------:R-:W-:-:S05]  /*2d80*/  FFMA R5, R28, R23, R5 ;  /* 0x000000171c057223 */ /* 0x000fca0000000005 */
[----:B------:R1:W-:Y:S05]  /*2d90*/  @P3 STG.E desc[UR50][R2.64+0x20], R5 ;  /* 0x0000200502003986 */ /* 0x0003ea000c101932 */
[----:B------:R-:W-:Y:S05]  /*2da0*/  @!P1 BRA `(.L_x_44) ;  /* 0x0000000000049947 */ /* 0x000fea0003800000 */
[----:B------:R0:W5:Y:S02]  /*2db0*/  LDG.E.LTC128B R25, desc[UR50][R6.64+0x24] ;  /* 0x0000243206197981 */ /* 0x000164000c1e1920 */
.L_x_44:
[----:B------:R-:W-:Y:S05]  /*2dc0*/  BSYNC B1 ;  /* 0x0000000000017941 */ /* 0x000fea0003800000 */
.L_x_43:
[----:B-----5:R-:W-:Y:S01]  /*2dd0*/  FMUL R12, R25, R22 ;  /* 0x00000016190c7220 */ /* 0x020fe20000400000 */
[----:B------:R-:W-:Y:S01]  /*2de0*/  ISETP.GT.AND P2, PT, R4, 0x8, P2 ;  /* 0x000000080400780c */ /* 0x000fe20001744270 */
[----:B------:R-:W-:Y:S02]  /*2df0*/  BSSY B1, `(.L_x_45) ;  /* 0x0000005000017945 */ /* 0x000fe40003800000 */
[----:B------:R-:W-:-:S05]  /*2e00*/  FFMA R29, R29, R23, R12 ;  /* 0x000000171d1d7223 */ /* 0x000fca000000000c */
[----:B------:R0:W-:Y:S05]  /*2e10*/  @P1 STG.E desc[UR50][R2.64+0x24], R29 ;  /* 0x0000241d02001986 */ /* 0x0001ea000c101932 */
[----:B------:R-:W-:Y:S05]  /*2e20*/  @!P2 BRA `(.L_x_46) ;  /* 0x000000000004a947 */ /* 0x000fea0003800000 */
[----:B------:R0:W5:Y:S02]  /*2e30*/  LDG.E.LTC128B R25, desc[UR50][R8.64+0x20] ;  /* 0x0000203208197981 */ /* 0x000164000c1e1920 */
.L_x_46:
[----:B------:R-:W-:Y:S05]  /*2e40*/  BSYNC B1 ;  /* 0x0000000000017941 */ /* 0x000fea0003800000 */
.L_x_45:
[----:B-1---5:R-:W-:Y:S01]  /*2e50*/  FMUL R5, R25, R22 ;  /* 0x0000001619057220 */ /* 0x022fe20000400000 */
[----:B------:R-:W-:Y:S01]  /*2e60*/  ISETP.GT.AND P0, PT, R4, 0x8, P0 ;  /* 0x000000080400780c */ /* 0x000fe20000704270 */
[----:B------:R-:W-:Y:S01]  /*2e70*/  BSSY B1, `(.L_x_47) ;  /* 0x0000006000017945 */ /* 0x000fe20003800000 */
[----:B------:R-:W-:Y:S01]  /*2e80*/  ISETP.GT.AND P1, PT, R0, 0x10, PT ;  /* 0x000000100000780c */ /* 0x000fe20003f24270 */
[----:B------:R-:W-:-:S05]  /*2e90*/  FFMA R5, R30, R23, R5 ;  /* 0x000000171e057223 */ /* 0x000fca0000000005 */
[----:B------:R1:W-:Y:S05]  /*2ea0*/  @P2 STG.E desc[UR50][R10.64+0x20], R5 ;  /* 0x000020050a002986 */ /* 0x0003ea000c101932 */
[----:B------:R-:W-:Y:S05]  /*2eb0*/  @!P0 BRA `(.L_x_48) ;  /* 0x0000000000048947 */ /* 0x000fea0003800000 */
[----:B------:R0:W5:Y:S02]  /*2ec0*/  LDG.E.LTC128B R25, desc[UR50][R8.64+0x24] ;  /* 0x0000243208197981 */ /* 0x000164000c1e1920 */
.L_x_48:
[----:B------:R-:W-:Y:S05]  /*2ed0*/  BSYNC B1 ;  /* 0x0000000000017941 */ /* 0x000fea0003800000 */
.L_x_47:
        /* <DEDUP_REMOVED lines=8> */
.L_x_50:
[----:B------:R-:W-:Y:S05]  /*2f60*/  BSYNC B1 ;  /* 0x0000000000017941 */ /* 0x000fea0003800000 */
.L_x_49:
[----:B-1---5:R-:W-:Y:S01]  /*2f70*/  FMUL R5, R25, R22 ;  /* 0x0000001619057220 */ /* 0x022fe20000400000 */
[----:B------:R-:W-:Y:S01]  /*2f80*/  ISETP.GT.AND P0, PT, R4, RZ, P2 ;  /* 0x000000ff0400720c */ /* 0x000fe20001704270 */
[----:B------:R-:W-:Y:S02]  /*2f90*/  BSSY B1, `(.L_x_51) ;  /* 0x0000005000017945 */ /* 0x000fe40003800000 */
[----:B------:R-:W-:-:S05]  /*2fa0*/  FFMA R5, R32, R23, R5 ;  /* 0x0000001720057223 */ /* 0x000fca0000000005 */
[----:B------:R1:W-:Y:S05]  /*2fb0*/  @P3 STG.E desc[UR50][R2.64+0x40], R5 ;  /* 0x0000400502003986 */ /* 0x0003ea000c101932 */
[----:B------:R-:W-:Y:S05]  /*2fc0*/  @!P0 BRA `(.L_x_52) ;  /* 0x0000000000048947 */ /* 0x000fea0003800000 */
[----:B------:R0:W5:Y:S02]  /*2fd0*/  LDG.E.LTC128B R25, desc[UR50][R6.64+0x44] ;  /* 0x0000443206197981 */ /* 0x000164000c1e1920 */
.L_x_52:
[----:B------:R-:W-:Y:S05]  /*2fe0*/  BSYNC B1 ;  /* 0x0000000000017941 */ /* 0x000fea0003800000 */
.L_x_51:
[----:B-----5:R-:W-:Y:S01]  /*2ff0*/  FMUL R12, R25, R22 ;  /* 0x00000016190c7220 */ /* 0x020fe20000400000 */
[----:B------:R-:W-:Y:S01]  /*3000*/  ISETP.GT.AND P1, PT, R4, 0x8, P1 ;  /* 0x000000080400780c */ /* 0x000fe20000f24270 */
[----:B------:R-:W-:Y:S02]  /*3010*/  BSSY B1, `(.L_x_53) ;  /* 0x0000005000017945 */ /* 0x000fe40003800000 */
[----:B------:R-:W-:-:S05]  /*3020*/  FFMA R33, R33, R23, R12 ;  /* 0x0000001721217223 */ /* 0x000fca000000000c */
[----:B------:R0:W-:Y:S05]  /*3030*/  @P0 STG.E desc[UR50][R2.64+0x44], R33 ;  /* 0x0000442102000986 */ /* 0x0001ea000c101932 */
[----:B------:R-:W-:Y:S05]  /*3040*/  @!P1 BRA `(.L_x_54) ;  /* 0x0000000000049947 */ /* 0x000fea0003800000 */
[----:B------:R0:W5:Y:S02]  /*3050*/  LDG.E.LTC128B R25, desc[UR50][R8.64+0x40] ;  /* 0x0000403208197981 */ /* 0x000164000c1e1920 */
.L_x_54:
[----:B------:R-:W-:Y:S05]  /*3060*/  BSYNC B1 ;  /* 0x0000000000017941 */ /* 0x000fea0003800000 */
.L_x_53:
        /* <DEDUP_REMOVED lines=8> */
.L_x_56:
[----:B------:R-:W-:Y:S05]  /*30f0*/  BSYNC B1 ;  /* 0x0000000000017941 */ /* 0x000fea0003800000 */
.L_x_55:
        /* <DEDUP_REMOVED lines=8> */
.L_x_58:
[----:B------:R-:W-:Y:S05]  /*3180*/  BSYNC B1 ;  /* 0x0000000000017941 */ /* 0x000fea0003800000 */
.L_x_57:
[----:B-1---5:R-:W-:Y:S01]  /*3190*/  FMUL R5, R25, R22 ;  /* 0x0000001619057220 */ /* 0x022fe20000400000 */
[----:B------:R-:W-:Y:S01]  /*31a0*/  ISETP.GT.AND P2, PT, R4, RZ, P1 ;  /* 0x000000ff0400720c */ /* 0x000fe20000f44270 */
[----:B------:R-:W-:Y:S02]  /*31b0*/  BSSY B1, `(.L_x_59) ;  /* 0x0000005000017945 */ /* 0x000fe40003800000 */
[----:B------:R-:W-:-:S05]  /*31c0*/  FFMA R5, R36, R23, R5 ;  /* 0x0000001724057223 */ /* 0x000fca0000000005 */
[----:B------:R1:W-:Y:S05]  /*31d0*/  @P3 STG.E desc[UR50][R2.64+0x60], R5 ;  /* 0x0000600502003986 */ /* 0x0003ea000c101932 */
[----:B------:R-:W-:Y:S05]  /*31e0*/  @!P2 BRA `(.L_x_60) ;  /* 0x000000000004a947 */ /* 0x000fea0003800000 */
[----:B------:R0:W5:Y:S02]  /*31f0*/  LDG.E.LTC128B R25, desc[UR50][R6.64+0x64] ;  /* 0x0000643206197981 */ /* 0x000164000c1e1920 */
.L_x_60:
[----:B------:R-:W-:Y:S05]  /*3200*/  BSYNC B1 ;  /* 0x0000000000017941 */ /* 0x000fea0003800000 */
.L_x_59:
[----:B-----5:R-:W-:Y:S01]  /*3210*/  FMUL R12, R25, R22 ;  /* 0x00000016190c7220 */ /* 0x020fe20000400000 */
[----:B------:R-:W-:Y:S01]  /*3220*/  ISETP.GT.AND P0, PT, R4, 0x8, P0 ;  /* 0x000000080400780c */ /* 0x000fe20000704270 */
[----:B------:R-:W-:Y:S02]  /*3230*/  BSSY B1, `(.L_x_61) ;  /* 0x0000005000017945 */ /* 0x000fe40003800000 */
[----:B------:R-:W-:-:S05]  /*3240*/  FFMA R37, R37, R23, R12 ;  /* 0x0000001725257223 */ /* 0x000fca000000000c */
[----:B------:R0:W-:Y:S05]  /*3250*/  @P2 STG.E desc[UR50][R2.64+0x64], R37 ;  /* 0x0000642502002986 */ /* 0x0001ea000c101932 */
[----:B------:R-:W-:Y:S05]  /*3260*/  @!P0 BRA `(.L_x_62) ;  /* 0x0000000000048947 */ /* 0x000fea0003800000 */
[----:B------:R0:W5:Y:S02]  /*3270*/  LDG.E.LTC128B R25, desc[UR50][R8.64+0x60] ;  /* 0x0000603208197981 */ /* 0x000164000c1e1920 */
.L_x_62:
[----:B------:R-:W-:Y:S05]  /*3280*/  BSYNC B1 ;  /* 0x0000000000017941 */ /* 0x000fea0003800000 */
.L_x_61:
        /* <DEDUP_REMOVED lines=8> */
.L_x_64:
[----:B------:R-:W-:Y:S05]  /*3310*/  BSYNC B1 ;  /* 0x0000000000017941 */ /* 0x000fea0003800000 */
.L_x_63:
        /* <DEDUP_REMOVED lines=8> */
.L_x_66:
[----:B------:R-:W-:Y:S05]  /*33a0*/  BSYNC B1 ;  /* 0x0000000000017941 */ /* 0x000fea0003800000 */
.L_x_65:
[----:B-1---5:R-:W-:Y:S01]  /*33b0*/  FMUL R5, R25, R22 ;  /* 0x0000001619057220 */ /* 0x022fe20000400000 */
[----:B------:R-:W-:Y:S01]  /*33c0*/  ISETP.GT.AND P1, PT, R4, RZ, P0 ;  /* 0x000000ff0400720c */ /* 0x000fe20000724270 */
[----:B------:R-:W-:Y:S02]  /*33d0*/  BSSY B1, `(.L_x_67) ;  /* 0x0000005000017945 */ /* 0x000fe40003800000 */
[----:B------:R-:W-:-:S05]  /*33e0*/  FFMA R5, R40, R23, R5 ;  /* 0x0000001728057223 */ /* 0x000fca0000000005 */
[----:B------:R1:W-:Y:S05]  /*33f0*/  @P3 STG.E desc[UR50][R2.64+0x80], R5 ;  /* 0x0000800502003986 */ /* 0x0003ea000c101932 */
[----:B------:R-:W-:Y:S05]  /*3400*/  @!P1 BRA `(.L_x_68) ;  /* 0x0000000000049947 */ /* 0x000fea0003800000 */
[----:B------:R0:W5:Y:S02]  /*3410*/  LDG.E.LTC128B R25, desc[UR50][R6.64+0x84] ;  /* 0x0000843206197981 */ /* 0x000164000c1e1920 */
.L_x_68:
[----:B------:R-:W-:Y:S05]  /*3420*/  BSYNC B1 ;  /* 0x0000000000017941 */ /* 0x000fea0003800000 */
.L_x_67:
[----:B-----5:R-:W-:Y:S01]  /*3430*/  FMUL R12, R25, R22 ;  /* 0x00000016190c7220 */ /* 0x020fe20000400000 */
[----:B------:R-:W-:Y:S01]  /*3440*/  ISETP.GT.AND P2, PT, R4, 0x8, P2 ;  /* 0x000000080400780c */ /* 0x000fe20001744270 */
[----:B------:R-:W-:Y:S02]  /*3450*/  BSSY B1, `(.L_x_69) ;  /* 0x0000005000017945 */ /* 0x000fe40003800000 */
[----:B------:R-:W-:-:S05]  /*3460*/  FFMA R41, R41, R23, R12 ;  /* 0x0000001729297223 */ /* 0x000fca000000000c */
[----:B------:R0:W-:Y:S05]  /*3470*/  @P1 STG.E desc[UR50][R2.64+0x84], R41 ;  /* 0x0000842902001986 */ /* 0x0001ea000c101932 */
[----:B------:R-:W-:Y:S05]  /*3480*/  @!P2 BRA `(.L_x_70) ;  /* 0x000000000004a947 */ /* 0x000fea0003800000 */
[----:B------:R0:W5:Y:S02]  /*3490*/  LDG.E.LTC128B R25, desc[UR50][R8.64+0x80] ;  /* 0x0000803208197981 */ /* 0x000164000c1e1920 */
.L_x_70:
[----:B------:R-:W-:Y:S05]  /*34a0*/  BSYNC B1 ;  /* 0x0000000000017941 */ /* 0x000fea0003800000 */
.L_x_69:
        /* <DEDUP_REMOVED lines=8> */
.L_x_72:
[----:B------:R-:W-:Y:S05]  /*3530*/  BSYNC B1 ;  /* 0x0000000000017941 */ /* 0x000fea0003800000 */
.L_x_71:
        /* <DEDUP_REMOVED lines=8> */
.L_x_74:
[----:B------:R-:W-:Y:S05]  /*35c0*/  BSYNC B1 ;  /* 0x0000000000017941 */ /* 0x000fea0003800000 */
.L_x_73:
[----:B-1---5:R-:W-:Y:S01]  /*35d0*/  FMUL R5, R25, R22 ;  /* 0x0000001619057220 */ /* 0x022fe20000400000 */
[----:B------:R-:W-:Y:S01]  /*35e0*/  ISETP.GT.AND P0, PT, R4, RZ, P2 ;  /* 0x000000ff0400720c */ /* 0x000fe20001704270 */
[----:B------:R-:W-:Y:S02]  /*35f0*/  BSSY B1, `(.L_x_75) ;  /* 0x0000005000017945 */ /* 0x000fe40003800000 */
[----:B------:R-:W-:-:S05]  /*3600*/  FFMA R5, R44, R23, R5 ;  /* 0x000000172c057223 */ /* 0x000fca0000000005 */
[----:B------:R1:W-:Y:S05]  /*3610*/  @P3 STG.E desc[UR50][R2.64+0xa0], R5 ;  /* 0x0000a00502003986 */ /* 0x0003ea000c101932 */
[----:B------:R-:W-:Y:S05]  /*3620*/  @!P0 BRA `(.L_x_76) ;  /* 0x0000000000048947 */ /* 0x000fea0003800000 */
[----:B------:R0:W5:Y:S02]  /*3630*/  LDG.E.LTC128B R25, desc[UR50][R6.64+0xa4] ;  /* 0x0000a43206197981 */ /* 0x000164000c1e1920 */
.L_x_76:
[----:B------:R-:W-:Y:S05]  /*3640*/  BSYNC B1 ;  /* 0x0000000000017941 */ /* 0x000fea0003800000 */
.L_x_75:
[----:B-----5:R-:W-:Y:S01]  /*3650*/  FMUL R12, R25, R22 ;  /* 0x00000016190c7220 */ /* 0x020fe20000400000 */
[----:B------:R-:W-:Y:S01]  /*3660*/  ISETP.GT.AND P1, PT, R4, 0x8, P1 ;  /* 0x000000080400780c */ /* 0x000fe20000f24270 */
[----:B------:R-:W-:Y:S02]  /*3670*/  BSSY B1, `(.L_x_77) ;  /* 0x0000005000017945 */ /* 0x000fe40003800000 */
[----:B------:R-:W-:-:S05]  /*3680*/  FFMA R45, R45, R23, R12 ;  /* 0x000000172d2d7223 */ /* 0x000fca000000000c */
[----:B------:R0:W-:Y:S05]  /*3690*/  @P0 STG.E desc[UR50][R2.64+0xa4], R45 ;  /* 0x0000a42d02000986 */ /* 0x0001ea000c101932 */
[----:B------:R-:W-:Y:S05]  /*36a0*/  @!P1 BRA `(.L_x_78) ;  /* 0x0000000000049947 */ /* 0x000fea0003800000 */
[----:B------:R0:W5:Y:S02]  /*36b0*/  LDG.E.LTC128B R25, desc[UR50][R8.64+0xa0] ;  /* 0x0000a03208197981 */ /* 0x000164000c1e1920 */
.L_x_78:
[----:B------:R-:W-:Y:S05]  /*36c0*/  BSYNC B1 ;  /* 0x0000000000017941 */ /* 0x000fea0003800000 */
.L_x_77:
        /* <DEDUP_REMOVED lines=8> */
.L_x_80:
[----:B------:R-:W-:Y:S05]  /*3750*/  BSYNC B1 ;  /* 0x0000000000017941 */ /* 0x000fea0003800000 */
.L_x_79:
        /* <DEDUP_REMOVED lines=8> */
.L_x_82:
[----:B------:R-:W-:Y:S05]  /*37e0*/  BSYNC B1 ;  /* 0x0000000000017941 */ /* 0x000fea0003800000 */
.L_x_81:
[----:B-1---5:R-:W-:Y:S01]  /*37f0*/  FMUL R5, R25, R22 ;  /* 0x0000001619057220 */ /* 0x022fe20000400000 */
[----:B------:R-:W-:Y:S01]  /*3800*/  ISETP.GT.AND P2, PT, R4, RZ, P1 ;  /* 0x000000ff0400720c */ /* 0x000fe20000f44270 */
[----:B------:R-:W-:Y:S02]  /*3810*/  BSSY B1, `(.L_x_83) ;  /* 0x0000005000017945 */ /* 0x000fe40003800000 */
[----:B------:R-:W-:-:S05]  /*3820*/  FFMA R5, R48, R23, R5 ;  /* 0x0000001730057223 */ /* 0x000fca0000000005 */
[----:B------:R1:W-:Y:S05]  /*3830*/  @P3 STG.E desc[UR50][R2.64+0xc0], R5 ;  /* 0x0000c00502003986 */ /* 0x0003ea000c101932 */
[----:B------:R-:W-:Y:S05]  /*3840*/  @!P2 BRA `(.L_x_84) ;  /* 0x000000000004a947 */ /* 0x000fea0003800000 */
[----:B------:R0:W5:Y:S02]  /*3850*/  LDG.E.LTC128B R25, desc[UR50][R6.64+0xc4] ;  /* 0x0000c43206197981 */ /* 0x000164000c1e1920 */
.L_x_84:
[----:B------:R-:W-:Y:S05]  /*3860*/  BSYNC B1 ;  /* 0x0000000000017941 */ /* 0x000fea0003800000 */
.L_x_83:
[----:B-----5:R-:W-:Y:S01]  /*3870*/  FMUL R12, R25, R22 ;  /* 0x00000016190c7220 */ /* 0x020fe20000400000 */
[----:B------:R-:W-:Y:S01]  /*3880*/  ISETP.GT.AND P0, PT, R4, 0x8, P0 ;  /* 0x000000080400780c */ /* 0x000fe20000704270 */
[----:B------:R-:W-:Y:S02]  /*3890*/  BSSY B1, `(.L_x_85) ;  /* 0x0000005000017945 */ /* 0x000fe40003800000 */
[----:B------:R-:W-:-:S05]  /*38a0*/  FFMA R49, R49, R23, R12 ;  /* 0x0000001731317223 */ /* 0x000fca000000000c */
[----:B------:R0:W-:Y:S05]  /*38b0*/  @P2 STG.E desc[UR50][R2.64+0xc4], R49 ;  /* 0x0000c43102002986 */ /* 0x0001ea000c101932 */
[----:B------:R-:W-:Y:S05]  /*38c0*/  @!P0 BRA `(.L_x_86) ;  /* 0x0000000000048947 */ /* 0x000fea0003800000 */
[----:B------:R0:W5:Y:S02]  /*38d0*/  LDG.E.LTC128B R25, desc[UR50][R8.64+0xc0] ;  /* 0x0000c03208197981 */ /* 0x000164000c1e1920 */
.L_x_86:
[----:B------:R-:W-:Y:S05]  /*38e0*/  BSYNC B1 ;  /* 0x0000000000017941 */ /* 0x000fea0003800000 */
.L_x_85:
        /* <DEDUP_REMOVED lines=8> */
.L_x_88:
[----:B------:R-:W-:Y:S05]  /*3970*/  BSYNC B1 ;  /* 0x0000000000017941 */ /* 0x000fea0003800000 */
.L_x_87:
        /* <DEDUP_REMOVED lines=8> */
.L_x_90:
[----:B------:R-:W-:Y:S05]  /*3a00*/  BSYNC B1 ;  /* 0x0000000000017941 */ /* 0x000fea0003800000 */
.L_x_89:
[----:B-1---5:R-:W-:Y:S01]  /*3a10*/  FMUL R5, R25, R22 ;  /* 0x0000001619057220 */ /* 0x022fe20000400000 */
[----:B------:R-:W-:Y:S01]  /*3a20*/  ISETP.GT.AND P1, PT, R4, RZ, P0 ;  /* 0x000000ff0400720c */ /* 0x000fe20000724270 */
[----:B------:R-:W-:Y:S02]  /*3a30*/  BSSY B1, `(.L_x_91) ;  /* 0x0000005000017945 */ /* 0x000fe40003800000 */
[----:B------:R-:W-:-:S05]  /*3a40*/  FFMA R5, R52, R23, R5 ;  /* 0x0000001734057223 */ /* 0x000fca0000000005 */
[----:B------:R1:W-:Y:S05]  /*3a50*/  @P3 STG.E desc[UR50][R2.64+0xe0], R5 ;  /* 0x0000e00502003986 */ /* 0x0003ea000c101932 */
[----:B------:R-:W-:Y:S05]  /*3a60*/  @!P1 BRA `(.L_x_92) ;  /* 0x0000000000049947 */ /* 0x000fea0003800000 */
[----:B------:R0:W5:Y:S02]  /*3a70*/  LDG.E.LTC128B R25, desc[UR50][R6.64+0xe4] ;  /* 0x0000e43206197981 */ /* 0x000164000c1e1920 */
.L_x_92:
[----:B------:R-:W-:Y:S05]  /*3a80*/  BSYNC B1 ;  /* 0x0000000000017941 */ /* 0x000fea0003800000 */
.L_x_91:
[----:B-----5:R-:W-:Y:S01]  /*3a90*/  FMUL R12, R25, R22 ;  /* 0x00000016190c7220 */ /* 0x020fe20000400000 */
[----:B------:R-:W-:Y:S01]  /*3aa0*/  ISETP.GT.AND P2, PT, R4, 0x8, P2 ;  /* 0x000000080400780c */ /* 0x000fe20001744270 */
[----:B------:R-:W-:Y:S02]  /*3ab0*/  BSSY B1, `(.L_x_93) ;  /* 0x0000005000017945 */ /* 0x000fe40003800000 */
[----:B------:R-:W-:-:S05]  /*3ac0*/  FFMA R53, R53, R23, R12 ;  /* 0x0000001735357223 */ /* 0x000fca000000000c */
[----:B------:R0:W-:Y:S05]  /*3ad0*/  @P1 STG.E desc[UR50][R2.64+0xe4], R53 ;  /* 0x0000e43502001986 */ /* 0x0001ea000c101932 */
[----:B------:R-:W-:Y:S05]  /*3ae0*/  @!P2 BRA `(.L_x_94) ;  /* 0x000000000004a947 */ /* 0x000fea0003800000 */
[----:B------:R0:W5:Y:S02]  /*3af0*/  LDG.E.LTC128B R25, desc[UR50][R8.64+0xe0] ;  /* 0x0000e03208197981 */ /* 0x000164000c1e1920 */
.L_x_94:
[----:B------:R-:W-:Y:S05]  /*3b00*/  BSYNC B1 ;  /* 0x0000000000017941 */ /* 0x000fea0003800000 */
.L_x_93:
        /* <DEDUP_REMOVED lines=8> */
.L_x_96:
[----:B------:R-:W-:Y:S05]  /*3b90*/  BSYNC B1 ;  /* 0x0000000000017941 */ /* 0x000fea0003800000 */
.L_x_95:
        /* <DEDUP_REMOVED lines=8> */
.L_x_98:
[----:B------:R-:W-:Y:S05]  /*3c20*/  BSYNC B1 ;  /* 0x0000000000017941 */ /* 0x000fea0003800000 */
.L_x_97:
[----:B-1---5:R-:W-:Y:S01]  /*3c30*/  FMUL R5, R25, R22 ;  /* 0x0000001619057220 */ /* 0x022fe20000400000 */
[----:B------:R-:W-:Y:S01]  /*3c40*/  ISETP.GT.AND P0, PT, R4, RZ, P2 ;  /* 0x000000ff0400720c */ /* 0x000fe20001704270 */
[----:B------:R-:W-:Y:S02]  /*3c50*/  BSSY B1, `(.L_x_99) ;  /* 0x0000005000017945 */ /* 0x000fe40003800000 */
[----:B------:R-:W-:-:S05]  /*3c60*/  FFMA R5, R56, R23, R5 ;  /* 0x0000001738057223 */ /* 0x000fca0000000005 */
[----:B------:R1:W-:Y:S05]  /*3c70*/  @P3 STG.E desc[UR50][R2.64+0x100], R5 ;  /* 0x0001000502003986 */ /* 0x0003ea000c101932 */
[----:B------:R-:W-:Y:S05]  /*3c80*/  @!P0 BRA `(.L_x_100) ;  /* 0x0000000000048947 */ /* 0x000fea0003800000 */
[----:B------:R0:W5:Y:S02]  /*3c90*/  LDG.E.LTC128B R25, desc[UR50][R6.64+0x104] ;  /* 0x0001043206197981 */ /* 0x000164000c1e1920 */
.L_x_100:
[----:B------:R-:W-:Y:S05]  /*3ca0*/  BSYNC B1 ;  /* 0x0000000000017941 */ /* 0x000fea0003800000 */
.L_x_99:
[----:B-----5:R-:W-:Y:S01]  /*3cb0*/  FMUL R12, R25, R22 ;  /* 0x00000016190c7220 */ /* 0x020fe20000400000 */
[----:B------:R-:W-:Y:S01]  /*3cc0*/  ISETP.GT.AND P1, PT, R4, 0x8, P1 ;  /* 0x000000080400780c */ /* 0x000fe20000f24270 */
[----:B------:R-:W-:Y:S02]  /*3cd0*/  BSSY B1, `(.L_x_101) ;  /* 0x0000005000017945 */ /* 0x000fe40003800000 */
[----:B------:R-:W-:-:S05]  /*3ce0*/  FFMA R57, R57, R23, R12 ;  /* 0x0000001739397223 */ /* 0x000fca000000000c */
[----:B------:R0:W-:Y:S05]  /*3cf0*/  @P0 STG.E desc[UR50][R2.64+0x104], R57 ;  /* 0x0001043902000986 */ /* 0x0001ea000c101932 */
[----:B------:R-:W-:Y:S05]  /*3d00*/  @!P1 BRA `(.L_x_102) ;  /* 0x0000000000049947 */ /* 0x000fea0003800000 */
[----:B------:R0:W5:Y:S02]  /*3d10*/  LDG.E.LTC128B R25, desc[UR50][R8.64+0x100] ;  /* 0x0001003208197981 */ /* 0x000164000c1e1920 */
.L_x_102:
[----:B------:R-:W-:Y:S05]  /*3d20*/  BSYNC B1 ;  /* 0x0000000000017941 */ /* 0x000fea0003800000 */
.L_x_101:
        /* <DEDUP_REMOVED lines=8> */
.L_x_104:
[----:B------:R-:W-:Y:S05]  /*3db0*/  BSYNC B1 ;  /* 0x0000000000017941 */ /* 0x000fea0003800000 */
.L_x_103:
        /* <DEDUP_REMOVED lines=8> */
.L_x_106:
[----:B------:R-:W-:Y:S05]  /*3e40*/  BSYNC B1 ;  /* 0x0000000000017941 */ /* 0x000fea0003800000 */
.L_x_105:
[----:B-1---5:R-:W-:Y:S01]  /*3e50*/  FMUL R5, R25, R22 ;  /* 0x0000001619057220 */ /* 0x022fe20000400000 */
[----:B------:R-:W-:Y:S01]  /*3e60*/  ISETP.GT.AND P2, PT, R4, RZ, P1 ;  /* 0x000000ff0400720c */ /* 0x000fe20000f44270 */
[----:B------:R-:W-:Y:S02]  /*3e70*/  BSSY B1, `(.L_x_107) ;  /* 0x0000005000017945 */ /* 0x000fe40003800000 */
[----:B------:R-:W-:-:S05]  /*3e80*/  FFMA R5, R60, R23, R5 ;  /* 0x000000173c057223 */ /* 0x000fca0000000005 */
[----:B------:R1:W-:Y:S05]  /*3e90*/  @P3 STG.E desc[UR50][R2.64+0x120], R5 ;  /* 0x0001200502003986 */ /* 0x0003ea000c101932 */
[----:B------:R-:W-:Y:S05]  /*3ea0*/  @!P2 BRA `(.L_x_108) ;  /* 0x000000000004a947 */ /* 0x000fea0003800000 */
[----:B------:R0:W5:Y:S02]  /*3eb0*/  LDG.E.LTC128B R25, desc[UR50][R6.64+0x124] ;  /* 0x0001243206197981 */ /* 0x000164000c1e1920 */
.L_x_108:
[----:B------:R-:W-:Y:S05]  /*3ec0*/  BSYNC B1 ;  /* 0x0000000000017941 */ /* 0x000fea0003800000 */
.L_x_107:
[----:B-----5:R-:W-:Y:S01]  /*3ed0*/  FMUL R12, R25, R22 ;  /* 0x00000016190c7220 */ /* 0x020fe20000400000 */
[----:B------:R-:W-:Y:S01]  /*3ee0*/  ISETP.GT.AND P0, PT, R4, 0x8, P0 ;  /* 0x000000080400780c */ /* 0x000fe20000704270 */
[----:B------:R-:W-:Y:S02]  /*3ef0*/  BSSY B1, `(.L_x_109) ;  /* 0x0000005000017945 */ /* 0x000fe40003800000 */
[----:B------:R-:W-:-:S05]  /*3f00*/  FFMA R61, R61, R23, R12 ;  /* 0x000000173d3d7223 */ /* 0x000fca000000000c */
[----:B------:R0:W-:Y:S05]  /*3f10*/  @P2 STG.E desc[UR50][R2.64+0x124], R61 ;  /* 0x0001243d02002986 */ /* 0x0001ea000c101932 */
[----:B------:R-:W-:Y:S05]  /*3f20*/  @!P0 BRA `(.L_x_110) ;  /* 0x0000000000048947 */ /* 0x000fea0003800000 */
[----:B------:R0:W5:Y:S02]  /*3f30*/  LDG.E.LTC128B R25, desc[UR50][R8.64+0x120] ;  /* 0x0001203208197981 */ /* 0x000164000c1e1920 */
.L_x_110:
[----:B------:R-:W-:Y:S05]  /*3f40*/  BSYNC B1 ;  /* 0x0000000000017941 */ /* 0x000fea0003800000 */
.L_x_109:
        /* <DEDUP_REMOVED lines=8> */
.L_x_112:
[----:B------:R-:W-:Y:S05]  /*3fd0*/  BSYNC B1 ;  /* 0x0000000000017941 */ /* 0x000fea0003800000 */
.L_x_111:
        /* <DEDUP_REMOVED lines=8> */
.L_x_114:
[----:B------:R-:W-:Y:S05]  /*4060*/  BSYNC B1 ;  /* 0x0000000000017941 */ /* 0x000fea0003800000 */
.L_x_113:
[----:B-1---5:R-:W-:Y:S01]  /*4070*/  FMUL R5, R25, R22 ;  /* 0x0000001619057220 */ /* 0x022fe20000400000 */
[----:B------:R-:W-:Y:S01]  /*4080*/  ISETP.GT.AND P1, PT, R4, RZ, P0 ;  /* 0x000000ff0400720c */ /* 0x000fe20000724270 */
[----:B------:R-:W-:Y:S02]  /*4090*/  BSSY B1, `(.L_x_115) ;  /* 0x0000005000017945 */ /* 0x000fe40003800000 */
[----:B------:R-:W-:-:S05]  /*40a0*/  FFMA R5, R64, R23, R5 ;  /* 0x0000001740057223 */ /* 0x000fca0000000005 */
[----:B------:R1:W-:Y:S05]  /*40b0*/  @P3 STG.E desc[UR50][R2.64+0x140], R5 ;  /* 0x0001400502003986 */ /* 0x0003ea000c101932 */
[----:B------:R-:W-:Y:S05]  /*40c0*/  @!P1 BRA `(.L_x_116) ;  /* 0x0000000000049947 */ /* 0x000fea0003800000 */
[----:B------:R0:W5:Y:S02]  /*40d0*/  LDG.E.LTC128B R25, desc[UR50][R6.64+0x144] ;  /* 0x0001443206197981 */ /* 0x000164000c1e1920 */
.L_x_116:
[----:B------:R-:W-:Y:S05]  /*40e0*/  BSYNC B1 ;  /* 0x0000000000017941 */ /* 0x000fea0003800000 */
.L_x_115:
[----:B-----5:R-:W-:Y:S01]  /*40f0*/  FMUL R12, R25, R22 ;  /* 0x00000016190c7220 */ /* 0x020fe20000400000 */
[----:B------:R-:W-:Y:S01]  /*4100*/  ISETP.GT.AND P2, PT, R4, 0x8, P2 ;  /* 0x000000080400780c */ /* 0x000fe20001744270 */
[----:B------:R-:W-:Y:S02]  /*4110*/  BSSY B1, `(.L_x_117) ;  /* 0x0000005000017945 */ /* 0x000fe40003800000 */
[----:B------:R-:W-:-:S05]  /*4120*/  FFMA R65, R65, R23, R12 ;  /* 0x0000001741417223 */ /* 0x000fca000000000c */
[----:B------:R0:W-:Y:S05]  /*4130*/  @P1 STG.E desc[UR50][R2.64+0x144], R65 ;  /* 0x0001444102001986 */ /* 0x0001ea000c101932 */
[----:B------:R-:W-:Y:S05]  /*4140*/  @!P2 BRA `(.L_x_118) ;  /* 0x000000000004a947 */ /* 0x000fea0003800000 */
[----:B------:R0:W5:Y:S02]  /*4150*/  LDG.E.LTC128B R25, desc[UR50][R8.64+0x140] ;  /* 0x0001403208197981 */ /* 0x000164000c1e1920 */
.L_x_118:
[----:B------:R-:W-:Y:S05]  /*4160*/  BSYNC B1 ;  /* 0x0000000000017941 */ /* 0x000fea0003800000 */
.L_x_117:
        /* <DEDUP_REMOVED lines=8> */
.L_x_120:
[----:B------:R-:W-:Y:S05]  /*41f0*/  BSYNC B1 ;  /* 0x0000000000017941 */ /* 0x000fea0003800000 */
.L_x_119:
        /* <DEDUP_REMOVED lines=8> */
.L_x_122:
[----:B------:R-:W-:Y:S05]  /*4280*/  BSYNC B1 ;  /* 0x0000000000017941 */ /* 0x000fea0003800000 */
.L_x_121:
[----:B-1---5:R-:W-:Y:S01]  /*4290*/  FMUL R5, R25, R22 ;  /* 0x0000001619057220 */ /* 0x022fe20000400000 */
[----:B------:R-:W-:Y:S01]  /*42a0*/  ISETP.GT.AND P0, PT, R4, RZ, P2 ;  /* 0x000000ff0400720c */ /* 0x000fe20001704270 */
[----:B------:R-:W-:Y:S02]  /*42b0*/  BSSY B1, `(.L_x_123) ;  /* 0x0000005000017945 */ /* 0x000fe40003800000 */
[----:B------:R-:W-:-:S05]  /*42c0*/  FFMA R5, R68, R23, R5 ;  /* 0x0000001744057223 */ /* 0x000fca0000000005 */
[----:B------:R1:W-:Y:S05]  /*42d0*/  @P3 STG.E desc[UR50][R2.64+0x160], R5 ;  /* 0x0001600502003986 */ /* 0x0003ea000c101932 */
[----:B------:R-:W-:Y:S05]  /*42e0*/  @!P0 BRA `(.L_x_124) ;  /* 0x0000000000048947 */ /* 0x000fea0003800000 */
[----:B------:R0:W5:Y:S02]  /*42f0*/  LDG.E.LTC128B R25, desc[UR50][R6.64+0x164] ;  /* 0x0001643206197981 */ /* 0x000164000c1e1920 */
.L_x_124:
[----:B------:R-:W-:Y:S05]  /*4300*/  BSYNC B1 ;  /* 0x0000000000017941 */ /* 0x000fea0003800000 */
.L_x_123:
[----:B-----5:R-:W-:Y:S01]  /*4310*/  FMUL R12, R25, R22 ;  /* 0x00000016190c7220 */ /* 0x020fe20000400000 */
[----:B------:R-:W-:Y:S01]  /*4320*/  ISETP.GT.AND P1, PT, R4, 0x8, P1 ;  /* 0x000000080400780c */ /* 0x000fe20000f24270 */
[----:B------:R-:W-:Y:S02]  /*4330*/  BSSY B1, `(.L_x_125) ;  /* 0x0000005000017945 */ /* 0x000fe40003800000 */
[----:B------:R-:W-:-:S05]  /*4340*/  FFMA R69, R69, R23, R12 ;  /* 0x0000001745457223 */ /* 0x000fca000000000c */
[----:B------:R0:W-:Y:S05]  /*4350*/  @P0 STG.E desc[UR50][R2.64+0x164], R69 ;  /* 0x0001644502000986 */ /* 0x0001ea000c101932 */
[----:B------:R-:W-:Y:S05]  /*4360*/  @!P1 BRA `(.L_x_126) ;  /* 0x0000000000049947 */ /* 0x000fea0003800000 */
[----:B------:R0:W5:Y:S02]  /*4370*/  LDG.E.LTC128B R25, desc[UR50][R8.64+0x160] ;  /* 0x0001603208197981 */ /* 0x000164000c1e1920 */
.L_x_126:
[----:B------:R-:W-:Y:S05]  /*4380*/  BSYNC B1 ;  /* 0x0000000000017941 */ /* 0x000fea0003800000 */
.L_x_125:
        /* <DEDUP_REMOVED lines=8> */
.L_x_128:
[----:B------:R-:W-:Y:S05]  /*4410*/  BSYNC B1 ;  /* 0x0000000000017941 */ /* 0x000fea0003800000 */
.L_x_127:
        /* <DEDUP_REMOVED lines=8> */
.L_x_130:
[----:B------:R-:W-:Y:S05]  /*44a0*/  BSYNC B1 ;  /* 0x0000000000017941 */ /* 0x000fea0003800000 */
.L_x_129:
[----:B-1---5:R-:W-:Y:S01]  /*44b0*/  FMUL R5, R25, R22 ;  /* 0x0000001619057220 */ /* 0x022fe20000400000 */
[----:B------:R-:W-:Y:S01]  /*44c0*/  ISETP.GT.AND P2, PT, R4, RZ, P1 ;  /* 0x000000ff0400720c */ /* 0x000fe20000f44270 */
[----:B------:R-:W-:Y:S02]  /*44d0*/  BSSY B1, `(.L_x_131) ;  /* 0x0000005000017945 */ /* 0x000fe40003800000 */
[----:B------:R-:W-:-:S05]  /*44e0*/  FFMA R5, R72, R23, R5 ;  /* 0x0000001748057223 */ /* 0x000fca0000000005 */
[----:B------:R1:W-:Y:S05]  /*44f0*/  @P3 STG.E desc[UR50][R2.64+0x180], R5 ;  /* 0x0001800502003986 */ /* 0x0003ea000c101932 */
[----:B------:R-:W-:Y:S05]  /*4500*/  @!P2 BRA `(.L_x_132) ;  /* 0x000000000004a947 */ /* 0x000fea0003800000 */
[----:B------:R0:W5:Y:S02]  /*4510*/  LDG.E.LTC128B R25, desc[UR50][R6.64+0x184] ;  /* 0x0001843206197981 */ /* 0x000164000c1e1920 */
.L_x_132:
[----:B------:R-:W-:Y:S05]  /*4520*/  BSYNC B1 ;  /* 0x0000000000017941 */ /* 0x000fea0003800000 */
.L_x_131:
[----:B-----5:R-:W-:Y:S01]  /*4530*/  FMUL R12, R25, R22 ;  /* 0x00000016190c7220 */ /* 0x020fe20000400000 */
[----:B------:R-:W-:Y:S01]  /*4540*/  ISETP.GT.AND P0, PT, R4, 0x8, P0 ;  /* 0x000000080400780c */ /* 0x000fe20000704270 */
[----:B------:R-:W-:Y:S02]  /*4550*/  BSSY B1, `(.L_x_133) ;  /* 0x0000005000017945 */ /* 0x000fe40003800000 */
[----:B------:R-:W-:-:S05]  /*4560*/  FFMA R73, R73, R23, R12 ;  /* 0x0000001749497223 */ /* 0x000fca000000000c */
[----:B------:R0:W-:Y:S05]  /*4570*/  @P2 STG.E desc[UR50][R2.64+0x184], R73 ;  /* 0x0001844902002986 */ /* 0x0001ea000c101932 */
[----:B------:R-:W-:Y:S05]  /*4580*/  @!P0 BRA `(.L_x_134) ;  /* 0x0000000000048947 */ /* 0x000fea0003800000 */
[----:B------:R0:W5:Y:S02]  /*4590*/  LDG.E.LTC128B R25, desc[UR50][R8.64+0x180] ;  /* 0x0001803208197981 */ /* 0x000164000c1e1920 */
.L_x_134:
[----:B------:R-:W-:Y:S05]  /*45a0*/  BSYNC B1 ;  /* 0x0000000000017941 */ /* 0x000fea0003800000 */
.L_x_133:
        /* <DEDUP_REMOVED lines=8> */
.L_x_136:
[----:B------:R-:W-:Y:S05]  /*4630*/  BSYNC B1 ;  /* 0x0000000000017941 */ /* 0x000fea0003800000 */
.L_x_135:
        /* <DEDUP_REMOVED lines=8> */
.L_x_138:
[----:B------:R-:W-:Y:S05]  /*46c0*/  BSYNC B1 ;  /* 0x0000000000017941 */ /* 0x000fea0003800000 */
.L_x_137:
[----:B-1---5:R-:W-:Y:S01]  /*46d0*/  FMUL R5, R25, R22 ;  /* 0x0000001619057220 */ /* 0x022fe20000400000 */
[----:B------:R-:W-:Y:S01]  /*46e0*/  ISETP.GT.AND P1, PT, R4, RZ, P0 ;  /* 0x000000ff0400720c */ /* 0x000fe20000724270 */
[----:B------:R-:W-:Y:S02]  /*46f0*/  BSSY B1, `(.L_x_139) ;  /* 0x0000005000017945 */ /* 0x000fe40003800000 */
[----:B------:R-:W-:-:S05]  /*4700*/  FFMA R5, R76, R23, R5 ;  /* 0x000000174c057223 */ /* 0x000fca0000000005 */
[----:B------:R1:W-:Y:S05]  /*4710*/  @P3 STG.E desc[UR50][R2.64+0x1a0], R5 ;  /* 0x0001a00502003986 */ /* 0x0003ea000c101932 */
[----:B------:R-:W-:Y:S05]  /*4720*/  @!P1 BRA `(.L_x_140) ;  /* 0x0000000000049947 */ /* 0x000fea0003800000 */
[----:B------:R0:W5:Y:S02]  /*4730*/  LDG.E.LTC128B R25, desc[UR50][R6.64+0x1a4] ;  /* 0x0001a43206197981 */ /* 0x000164000c1e1920 */
.L_x_140:
[----:B------:R-:W-:Y:S05]  /*4740*/  BSYNC B1 ;  /* 0x0000000000017941 */ /* 0x000fea0003800000 */
.L_x_139:
[----:B-----5:R-:W-:Y:S01]  /*4750*/  FMUL R12, R25, R22 ;  /* 0x00000016190c7220 */ /* 0x020fe20000400000 */
[----:B------:R-:W-:Y:S01]  /*4760*/  ISETP.GT.AND P2, PT, R4, 0x8, P2 ;  /* 0x000000080400780c */ /* 0x000fe20001744270 */
[----:B------:R-:W-:Y:S02]  /*4770*/  BSSY B1, `(.L_x_141) ;  /* 0x0000005000017945 */ /* 0x000fe40003800000 */
[----:B------:R-:W-:-:S05]  /*4780*/  FFMA R77, R77, R23, R12 ;  /* 0x000000174d4d7223 */ /* 0x000fca000000000c */
[----:B------:R0:W-:Y:S05]  /*4790*/  @P1 STG.E desc[UR50][R2.64+0x1a4], R77 ;  /* 0x0001a44d02001986 */ /* 0x0001ea000c101932 */
[----:B------:R-:W-:Y:S05]  /*47a0*/  @!P2 BRA `(.L_x_142) ;  /* 0x000000000004a947 */ /* 0x000fea0003800000 */
[----:B------:R0:W5:Y:S02]  /*47b0*/  LDG.E.LTC128B R25, desc[UR50][R8.64+0x1a0] ;  /* 0x0001a03208197981 */ /* 0x000164000c1e1920 */
.L_x_142:
[----:B------:R-:W-:Y:S05]  /*47c0*/  BSYNC B1 ;  /* 0x0000000000017941 */ /* 0x000fea0003800000 */
.L_x_141:
        /* <DEDUP_REMOVED lines=8> */
.L_x_144:
[----:B------:R-:W-:Y:S05]  /*4850*/  BSYNC B1 ;  /* 0x0000000000017941 */ /* 0x000fea0003800000 */
.L_x_143:
        /* <DEDUP_REMOVED lines=8> */
.L_x_146:
[----:B------:R-:W-:Y:S05]  /*48e0*/  BSYNC B1 ;  /* 0x0000000000017941 */ /* 0x000fea0003800000 */
.L_x_145:
[----:B-1---5:R-:W-:Y:S01]  /*48f0*/  FMUL R5, R25, R22 ;  /* 0x0000001619057220 */ /* 0x022fe20000400000 */
[----:B------:R-:W-:Y:S01]  /*4900*/  ISETP.GT.AND P0, PT, R4, RZ, P2 ;  /* 0x000000ff0400720c */ /* 0x000fe20001704270 */
[----:B------:R-:W-:Y:S02]  /*4910*/  BSSY B1, `(.L_x_147) ;  /* 0x0000005000017945 */ /* 0x000fe40003800000 */
[----:B------:R-:W-:-:S05]  /*4920*/  FFMA R5, R80, R23, R5 ;  /* 0x0000001750057223 */ /* 0x000fca0000000005 */
[----:B------:R1:W-:Y:S05]  /*4930*/  @P3 STG.E desc[UR50][R2.64+0x1c0], R5 ;  /* 0x0001c00502003986 */ /* 0x0003ea000c101932 */
[----:B------:R-:W-:Y:S05]  /*4940*/  @!P0 BRA `(.L_x_148) ;  /* 0x0000000000048947 */ /* 0x000fea0003800000 */
[----:B------:R0:W5:Y:S02]  /*4950*/  LDG.E.LTC128B R25, desc[UR50][R6.64+0x1c4] ;  /* 0x0001c43206197981 */ /* 0x000164000c1e1920 */
.L_x_148:
[----:B------:R-:W-:Y:S05]  /*4960*/  BSYNC B1 ;  /* 0x0000000000017941 */ /* 0x000fea0003800000 */
.L_x_147:
[----:B-----5:R-:W-:Y:S01]  /*4970*/  FMUL R12, R25, R22 ;  /* 0x00000016190c7220 */ /* 0x020fe20000400000 */
[----:B------:R-:W-:Y:S01]  /*4980*/  ISETP.GT.AND P1, PT, R4, 0x8, P1 ;  /* 0x000000080400780c */ /* 0x000fe20000f24270 */
[----:B------:R-:W-:Y:S02]  /*4990*/  BSSY B1, `(.L_x_149) ;  /* 0x0000005000017945 */ /* 0x000fe40003800000 */
[----:B------:R-:W-:-:S05]  /*49a0*/  FFMA R81, R81, R23, R12 ;  /* 0x0000001751517223 */ /* 0x000fca000000000c */
[----:B------:R0:W-:Y:S05]  /*49b0*/  @P0 STG.E desc[UR50][R2.64+0x1c4], R81 ;  /* 0x0001c45102000986 */ /* 0x0001ea000c101932 */
[----:B------:R-:W-:Y:S05]  /*49c0*/  @!P1 BRA `(.L_x_150) ;  /* 0x0000000000049947 */ /* 0x000fea0003800000 */
[----:B------:R0:W5:Y:S02]  /*49d0*/  LDG.E.LTC128B R25, desc[UR50][R8.64+0x1c0] ;  /* 0x0001c03208197981 */ /* 0x000164000c1e1920 */
.L_x_150:
[----:B------:R-:W-:Y:S05]  /*49e0*/  BSYNC B1 ;  /* 0x0000000000017941 */ /* 0x000fea0003800000 */
.L_x_149:
        /* <DEDUP_REMOVED lines=8> */
.L_x_152:
[----:B------:R-:W-:Y:S05]  /*4a70*/  BSYNC B1 ;  /* 0x0000000000017941 */ /* 0x000fea0003800000 */
.L_x_151:
        /* <DEDUP_REMOVED lines=8> */
.L_x_154:
[----:B------:R-:W-:Y:S05]  /*4b00*/  BSYNC B1 ;  /* 0x0000000000017941 */ /* 0x000fea0003800000 */
.L_x_153:
[----:B-1---5:R-:W-:Y:S01]  /*4b10*/  FMUL R5, R25, R22 ;  /* 0x0000001619057220 */ /* 0x022fe20000400000 */
[----:B------:R-:W-:Y:S01]  /*4b20*/  ISETP.GT.AND P2, PT, R4, RZ, P1 ;  /* 0x000000ff0400720c */ /* 0x000fe20000f44270 */
[----:B------:R-:W-:Y:S02]  /*4b30*/  BSSY B1, `(.L_x_155) ;  /* 0x0000005000017945 */ /* 0x000fe40003800000 */
[----:B------:R-:W-:-:S05]  /*4b40*/  FFMA R5, R84, R23, R5 ;  /* 0x0000001754057223 */ /* 0x000fca0000000005 */
[----:B------:R1:W-:Y:S05]  /*4b50*/  @P3 STG.E desc[UR50][R2.64+0x1e0], R5 ;  /* 0x0001e00502003986 */ /* 0x0003ea000c101932 */
[----:B------:R-:W-:Y:S05]  /*4b60*/  @!P2 BRA `(.L_x_156) ;  /* 0x000000000004a947 */ /* 0x000fea0003800000 */
[----:B------:R0:W5:Y:S02]  /*4b70*/  LDG.E.LTC128B R25, desc[UR50][R6.64+0x1e4] ;  /* 0x0001e43206197981 */ /* 0x000164000c1e1920 */
.L_x_156:
[----:B------:R-:W-:Y:S05]  /*4b80*/  BSYNC B1 ;  /* 0x0000000000017941 */ /* 0x000fea0003800000 */
.L_x_155:
[----:B-----5:R-:W-:Y:S01]  /*4b90*/  FMUL R12, R25, R22 ;  /* 0x00000016190c7220 */ /* 0x020fe20000400000 */
[----:B------:R-:W-:Y:S01]  /*4ba0*/  ISETP.GT.AND P0, PT, R4, 0x8, P0 ;  /* 0x000000080400780c */ /* 0x000fe20000704270 */
[----:B------:R-:W-:Y:S02]  /*4bb0*/  BSSY B1, `(.L_x_157) ;  /* 0x0000005000017945 */ /* 0x000fe40003800000 */
[----:B------:R-:W-:-:S05]  /*4bc0*/  FFMA R85, R85, R23, R12 ;  /* 0x0000001755557223 */ /* 0x000fca000000000c */
[----:B------:R0:W-:Y:S05]  /*4bd0*/  @P2 STG.E desc[UR50][R2.64+0x1e4], R85 ;  /* 0x0001e45502002986 */ /* 0x0001ea000c101932 */
[----:B------:R-:W-:Y:S05]  /*4be0*/  @!P0 BRA `(.L_x_158) ;  /* 0x0000000000048947 */ /* 0x000fea0003800000 */
[----:B------:R0:W5:Y:S02]  /*4bf0*/  LDG.E.LTC128B R25, desc[UR50][R8.64+0x1e0] ;  /* 0x0001e03208197981 */ /* 0x000164000c1e1920 */
.L_x_158:
[----:B------:R-:W-:Y:S05]  /*4c00*/  BSYNC B1 ;  /* 0x0000000000017941 */ /* 0x000fea0003800000 */
.L_x_157:
        /* <DEDUP_REMOVED lines=8> */
.L_x_160:
[----:B------:R-:W-:Y:S05]  /*4c90*/  BSYNC B1 ;  /* 0x0000000000017941 */ /* 0x000fea0003800000 */
.L_x_159:
        /* <DEDUP_REMOVED lines=8> */
.L_x_162:
[----:B------:R-:W-:Y:S05]  /*4d20*/  BSYNC B1 ;  /* 0x0000000000017941 */ /* 0x000fea0003800000 */
.L_x_161:
[----:B-1---5:R-:W-:Y:S01]  /*4d30*/  FMUL R5, R25, R22 ;  /* 0x0000001619057220 */ /* 0x022fe20000400000 */
[----:B------:R-:W-:Y:S01]  /*4d40*/  ISETP.GT.AND P1, PT, R4, RZ, P0 ;  /* 0x000000ff0400720c */ /* 0x000fe20000724270 */
[----:B------:R-:W-:Y:S02]  /*4d50*/  BSSY B1, `(.L_x_163) ;  /* 0x0000005000017945 */ /* 0x000fe40003800000 */
[----:B------:R-:W-:-:S05]  /*4d60*/  FFMA R5, R88, R23, R5 ;  /* 0x0000001758057223 */ /* 0x000fca0000000005 */
[----:B------:R1:W-:Y:S05]  /*4d70*/  @P3 STG.E desc[UR50][R2.64+0x200], R5 ;  /* 0x0002000502003986 */ /* 0x0003ea000c101932 */
[----:B------:R-:W-:Y:S05]  /*4d80*/  @!P1 BRA `(.L_x_164) ;  /* 0x0000000000049947 */ /* 0x000fea0003800000 */
[----:B------:R0:W5:Y:S02]  /*4d90*/  LDG.E.LTC128B R25, desc[UR50][R6.64+0x204] ;  /* 0x0002043206197981 */ /* 0x000164000c1e1920 */
.L_x_164:
[----:B------:R-:W-:Y:S05]  /*4da0*/  BSYNC B1 ;  /* 0x0000000000017941 */ /* 0x000fea0003800000 */
.L_x_163:
[----:B-----5:R-:W-:Y:S01]  /*4db0*/  FMUL R12, R25, R22 ;  /* 0x00000016190c7220 */ /* 0x020fe20000400000 */
[----:B------:R-:W-:Y:S01]  /*4dc0*/  ISETP.GT.AND P2, PT, R4, 0x8, P2 ;  /* 0x000000080400780c */ /* 0x000fe20001744270 */
[----:B------:R-:W-:Y:S02]  /*4dd0*/  BSSY B1, `(.L_x_165) ;  /* 0x0000005000017945 */ /* 0x000fe40003800000 */
[----:B------:R-:W-:-:S05]  /*4de0*/  FFMA R89, R89, R23, R12 ;  /* 0x0000001759597223 */ /* 0x000fca000000000c */
[----:B------:R0:W-:Y:S05]  /*4df0*/  @P1 STG.E desc[UR50][R2.64+0x204], R89 ;  /* 0x0002045902001986 */ /* 0x0001ea000c101932 */
[----:B------:R-:W-:Y:S05]  /*4e00*/  @!P2 BRA `(.L_x_166) ;  /* 0x000000000004a947 */ /* 0x000fea0003800000 */
[----:B------:R0:W5:Y:S02]  /*4e10*/  LDG.E.LTC128B R25, desc[UR50][R8.64+0x200] ;  /* 0x0002003208197981 */ /* 0x000164000c1e1920 */
.L_x_166:
[----:B------:R-:W-:Y:S05]  /*4e20*/  BSYNC B1 ;  /* 0x0000000000017941 */ /* 0x000fea0003800000 */
.L_x_165:
        /* <DEDUP_REMOVED lines=8> */
.L_x_168:
[----:B------:R-:W-:Y:S05]  /*4eb0*/  BSYNC B1 ;  /* 0x0000000000017941 */ /* 0x000fea0003800000 */
.L_x_167:
        /* <DEDUP_REMOVED lines=8> */
.L_x_170:
[----:B------:R-:W-:Y:S05]  /*4f40*/  BSYNC B1 ;  /* 0x0000000000017941 */ /* 0x000fea0003800000 */
.L_x_169:
[----:B-1---5:R-:W-:Y:S01]  /*4f50*/  FMUL R5, R25, R22 ;  /* 0x0000001619057220 */ /* 0x022fe20000400000 */
[----:B------:R-:W-:Y:S01]  /*4f60*/  ISETP.GT.AND P0, PT, R4, RZ, P2 ;  /* 0x000000ff0400720c */ /* 0x000fe20001704270 */
[----:B------:R-:W-:Y:S02]  /*4f70*/  BSSY B1, `(.L_x_171) ;  /* 0x0000005000017945 */ /* 0x000fe40003800000 */
[----:B------:R-:W-:-:S05]  /*4f80*/  FFMA R5, R92, R23, R5 ;  /* 0x000000175c057223 */ /* 0x000fca0000000005 */
[----:B------:R1:W-:Y:S05]  /*4f90*/  @P3 STG.E desc[UR50][R2.64+0x220], R5 ;  /* 0x0002200502003986 */ /* 0x0003ea000c101932 */
[----:B------:R-:W-:Y:S05]  /*4fa0*/  @!P0 BRA `(.L_x_172) ;  /* 0x0000000000048947 */ /* 0x000fea0003800000 */
[----:B------:R0:W5:Y:S02]  /*4fb0*/  LDG.E.LTC128B R25, desc[UR50][R6.64+0x224] ;  /* 0x0002243206197981 */ /* 0x000164000c1e1920 */
.L_x_172:
[----:B------:R-:W-:Y:S05]  /*4fc0*/  BSYNC B1 ;  /* 0x0000000000017941 */ /* 0x000fea0003800000 */
.L_x_171:
[----:B-----5:R-:W-:Y:S01]  /*4fd0*/  FMUL R12, R25, R22 ;  /* 0x00000016190c7220 */ /* 0x020fe20000400000 */
[----:B------:R-:W-:Y:S01]  /*4fe0*/  ISETP.GT.AND P1, PT, R4, 0x8, P1 ;  /* 0x000000080400780c */ /* 0x000fe20000f24270 */
[----:B------:R-:W-:Y:S02]  /*4ff0*/  BSSY B1, `(.L_x_173) ;  /* 0x0000005000017945 */ /* 0x000fe40003800000 */
[----:B------:R-:W-:-:S05]  /*5000*/  FFMA R93, R93, R23, R12 ;  /* 0x000000175d5d7223 */ /* 0x000fca000000000c */
[----:B------:R0:W-:Y:S05]  /*5010*/  @P0 STG.E desc[UR50][R2.64+0x224], R93 ;  /* 0x0002245d02000986 */ /* 0x0001ea000c101932 */
[----:B------:R-:W-:Y:S05]  /*5020*/  @!P1 BRA `(.L_x_174) ;  /* 0x0000000000049947 */ /* 0x000fea0003800000 */
[----:B------:R0:W5:Y:S02]  /*5030*/  LDG.E.LTC128B R25, desc[UR50][R8.64+0x220] ;  /* 0x0002203208197981 */ /* 0x000164000c1e1920 */
.L_x_174:
[----:B------:R-:W-:Y:S05]  /*5040*/  BSYNC B1 ;  /* 0x0000000000017941 */ /* 0x000fea0003800000 */
.L_x_173:
        /* <DEDUP_REMOVED lines=8> */
.L_x_176:
[----:B------:R-:W-:Y:S05]  /*50d0*/  BSYNC B1 ;  /* 0x0000000000017941 */ /* 0x000fea0003800000 */
.L_x_175:
        /* <DEDUP_REMOVED lines=8> */
.L_x_178:
[----:B------:R-:W-:Y:S05]  /*5160*/  BSYNC B1 ;  /* 0x0000000000017941 */ /* 0x000fea0003800000 */
.L_x_177:
[----:B-1---5:R-:W-:Y:S01]  /*5170*/  FMUL R5, R25, R22 ;  /* 0x0000001619057220 */ /* 0x022fe20000400000 */
[----:B------:R-:W-:Y:S01]  /*5180*/  ISETP.GT.AND P2, PT, R4, RZ, P1 ;  /* 0x000000ff0400720c */ /* 0x000fe20000f44270 */
[----:B------:R-:W-:Y:S02]  /*5190*/  BSSY B1, `(.L_x_179) ;  /* 0x0000005000017945 */ /* 0x000fe40003800000 */
[----:B------:R-:W-:-:S05]  /*51a0*/  FFMA R5, R96, R23, R5 ;  /* 0x0000001760057223 */ /* 0x000fca0000000005 */
[----:B------:R1:W-:Y:S05]  /*51b0*/  @P3 STG.E desc[UR50][R2.64+0x240], R5 ;  /* 0x0002400502003986 */ /* 0x0003ea000c101932 */
[----:B------:R-:W-:Y:S05]  /*51c0*/  @!P2 BRA `(.L_x_180) ;  /* 0x000000000004a947 */ /* 0x000fea0003800000 */
[----:B------:R0:W5:Y:S02]  /*51d0*/  LDG.E.LTC128B R25, desc[UR50][R6.64+0x244] ;  /* 0x0002443206197981 */ /* 0x000164000c1e1920 */
.L_x_180:
[----:B------:R-:W-:Y:S05]  /*51e0*/  BSYNC B1 ;  /* 0x0000000000017941 */ /* 0x000fea0003800000 */
.L_x_179:
[----:B-----5:R-:W-:Y:S01]  /*51f0*/  FMUL R12, R25, R22 ;  /* 0x00000016190c7220 */ /* 0x020fe20000400000 */
[----:B------:R-:W-:Y:S01]  /*5200*/  ISETP.GT.AND P0, PT, R4, 0x8, P0 ;  /* 0x000000080400780c */ /* 0x000fe20000704270 */
[----:B------:R-:W-:Y:S02]  /*5210*/  BSSY B1, `(.L_x_181) ;  /* 0x0000005000017945 */ /* 0x000fe40003800000 */
[----:B------:R-:W-:-:S05]  /*5220*/  FFMA R97, R97, R23, R12 ;  /* 0x0000001761617223 */ /* 0x000fca000000000c */
[----:B------:R0:W-:Y:S05]  /*5230*/  @P2 STG.E desc[UR50][R2.64+0x244], R97 ;  /* 0x0002446102002986 */ /* 0x0001ea000c101932 */
[----:B------:R-:W-:Y:S05]  /*5240*/  @!P0 BRA `(.L_x_182) ;  /* 0x0000000000048947 */ /* 0x000fea0003800000 */
[----:B------:R0:W5:Y:S02]  /*5250*/  LDG.E.LTC128B R25, desc[UR50][R8.64+0x240] ;  /* 0x0002403208197981 */ /* 0x000164000c1e1920 */
.L_x_182:
[----:B------:R-:W-:Y:S05]  /*5260*/  BSYNC B1 ;  /* 0x0000000000017941 */ /* 0x000fea0003800000 */
.L_x_181:
        /* <DEDUP_REMOVED lines=8> */
.L_x_184:
[----:B------:R-:W-:Y:S05]  /*52f0*/  BSYNC B1 ;  /* 0x0000000000017941 */ /* 0x000fea0003800000 */
.L_x_183:
        /* <DEDUP_REMOVED lines=8> */
.L_x_186:
[----:B------:R-:W-:Y:S05]  /*5380*/  BSYNC B1 ;  /* 0x0000000000017941 */ /* 0x000fea0003800000 */
.L_x_185:
[----:B-1---5:R-:W-:Y:S01]  /*5390*/  FMUL R5, R25, R22 ;  /* 0x0000001619057220 */ /* 0x022fe20000400000 */
[----:B------:R-:W-:Y:S01]  /*53a0*/  ISETP.GT.AND P1, PT, R4, RZ, P0 ;  /* 0x000000ff0400720c */ /* 0x000fe20000724270 */
[----:B------:R-:W-:Y:S02]  /*53b0*/  BSSY B1, `(.L_x_187) ;  /* 0x0000005000017945 */ /* 0x000fe40003800000 */
[----:B------:R-:W-:-:S05]  /*53c0*/  FFMA R5, R100, R23, R5 ;  /* 0x0000001764057223 */ /* 0x000fca0000000005 */
[----:B------:R1:W-:Y:S05]  /*53d0*/  @P3 STG.E desc[UR50][R2.64+0x260], R5 ;  /* 0x0002600502003986 */ /* 0x0003ea000c101932 */
[----:B------:R-:W-:Y:S05]  /*53e0*/  @!P1 BRA `(.L_x_188) ;  /* 0x0000000000049947 */ /* 0x000fea0003800000 */
[----:B------:R0:W5:Y:S02]  /*53f0*/  LDG.E.LTC128B R25, desc[UR50][R6.64+0x264] ;  /* 0x0002643206197981 */ /* 0x000164000c1e1920 */
.L_x_188:
[----:B------:R-:W-:Y:S05]  /*5400*/  BSYNC B1 ;  /* 0x0000000000017941 */ /* 0x000fea0003800000 */
.L_x_187:
[----:B-----5:R-:W-:Y:S01]  /*5410*/  FMUL R12, R25, R22 ;  /* 0x00000016190c7220 */ /* 0x020fe20000400000 */
[----:B------:R-:W-:Y:S01]  /*5420*/  ISETP.GT.AND P2, PT, R4, 0x8, P2 ;  /* 0x000000080400780c */ /* 0x000fe20001744270 */
[----:B------:R-:W-:Y:S02]  /*5430*/  BSSY B1, `(.L_x_189) ;  /* 0x0000005000017945 */ /* 0x000fe40003800000 */
[----:B------:R-:W-:-:S05]  /*5440*/  FFMA R101, R101, R23, R12 ;  /* 0x0000001765657223 */ /* 0x000fca000000000c */
[----:B------:R0:W-:Y:S05]  /*5450*/  @P1 STG.E desc[UR50][R2.64+0x264], R101 ;  /* 0x0002646502001986 */ /* 0x0001ea000c101932 */
[----:B------:R-:W-:Y:S05]  /*5460*/  @!P2 BRA `(.L_x_190) ;  /* 0x000000000004a947 */ /* 0x000fea0003800000 */
[----:B------:R0:W5:Y:S02]  /*5470*/  LDG.E.LTC128B R25, desc[UR50][R8.64+0x260] ;  /* 0x0002603208197981 */ /* 0x000164000c1e1920 */
.L_x_190:
[----:B------:R-:W-:Y:S05]  /*5480*/  BSYNC B1 ;  /* 0x0000000000017941 */ /* 0x000fea0003800000 */
.L_x_189:
        /* <DEDUP_REMOVED lines=8> */
.L_x_192:
[----:B------:R-:W-:Y:S05]  /*5510*/  BSYNC B1 ;  /* 0x0000000000017941 */ /* 0x000fea0003800000 */
.L_x_191:
        /* <DEDUP_REMOVED lines=8> */
.L_x_194:
[----:B------:R-:W-:Y:S05]  /*55a0*/  BSYNC B1 ;  /* 0x0000000000017941 */ /* 0x000fea0003800000 */
.L_x_193:
[----:B-1---5:R-:W-:Y:S01]  /*55b0*/  FMUL R5, R25, R22 ;  /* 0x0000001619057220 */ /* 0x022fe20000400000 */
[----:B------:R-:W-:Y:S01]  /*55c0*/  ISETP.GT.AND P0, PT, R4, RZ, P2 ;  /* 0x000000ff0400720c */ /* 0x000fe20001704270 */
[----:B------:R-:W-:Y:S02]  /*55d0*/  BSSY B1, `(.L_x_195) ;  /* 0x0000005000017945 */ /* 0x000fe40003800000 */
[----:B------:R-:W-:-:S05]  /*55e0*/  FFMA R5, R104, R23, R5 ;  /* 0x0000001768057223 */ /* 0x000fca0000000005 */
[----:B------:R1:W-:Y:S05]  /*55f0*/  @P3 STG.E desc[UR50][R2.64+0x280], R5 ;  /* 0x0002800502003986 */ /* 0x0003ea000c101932 */
[----:B------:R-:W-:Y:S05]  /*5600*/  @!P0 BRA `(.L_x_196) ;  /* 0x0000000000048947 */ /* 0x000fea0003800000 */
[----:B------:R0:W5:Y:S02]  /*5610*/  LDG.E.LTC128B R25, desc[UR50][R6.64+0x284] ;  /* 0x0002843206197981 */ /* 0x000164000c1e1920 */
.L_x_196:
[----:B------:R-:W-:Y:S05]  /*5620*/  BSYNC B1 ;  /* 0x0000000000017941 */ /* 0x000fea0003800000 */
.L_x_195:
[----:B-----5:R-:W-:Y:S01]  /*5630*/  FMUL R12, R25, R22 ;  /* 0x00000016190c7220 */ /* 0x020fe20000400000 */
[----:B------:R-:W-:Y:S01]  /*5640*/  ISETP.GT.AND P1, PT, R4, 0x8, P1 ;  /* 0x000000080400780c */ /* 0x000fe20000f24270 */
[----:B------:R-:W-:Y:S02]  /*5650*/  BSSY B1, `(.L_x_197) ;  /* 0x0000005000017945 */ /* 0x000fe40003800000 */
[----:B------:R-:W-:-:S05]  /*5660*/  FFMA R105, R105, R23, R12 ;  /* 0x0000001769697223 */ /* 0x000fca000000000c */
[----:B------:R0:W-:Y:S05]  /*5670*/  @P0 STG.E desc[UR50][R2.64+0x284], R105 ;  /* 0x0002846902000986 */ /* 0x0001ea000c101932 */
[----:B------:R-:W-:Y:S05]  /*5680*/  @!P1 BRA `(.L_x_198) ;  /* 0x0000000000049947 */ /* 0x000fea0003800000 */
[----:B------:R0:W5:Y:S02]  /*5690*/  LDG.E.LTC128B R25, desc[UR50][R8.64+0x280] ;  /* 0x0002803208197981 */ /* 0x000164000c1e1920 */
.L_x_198:
[----:B------:R-:W-:Y:S05]  /*56a0*/  BSYNC B1 ;  /* 0x0000000000017941 */ /* 0x000fea0003800000 */
.L_x_197:
        /* <DEDUP_REMOVED lines=8> */
.L_x_200:
[----:B------:R-:W-:Y:S05]  /*5730*/  BSYNC B1 ;  /* 0x0000000000017941 */ /* 0x000fea0003800000 */
.L_x_199:
        /* <DEDUP_REMOVED lines=8> */
.L_x_202:
[----:B------:R-:W-:Y:S05]  /*57c0*/  BSYNC B1 ;  /* 0x0000000000017941 */ /* 0x000fea0003800000 */
.L_x_201:
[----:B-1---5:R-:W-:Y:S01]  /*57d0*/  FMUL R5, R25, R22 ;  /* 0x0000001619057220 */ /* 0x022fe20000400000 */
[----:B------:R-:W-:Y:S01]  /*57e0*/  ISETP.GT.AND P2, PT, R4, RZ, P1 ;  /* 0x000000ff0400720c */ /* 0x000fe20000f44270 */
[----:B------:R-:W-:Y:S02]  /*57f0*/  BSSY B1, `(.L_x_203) ;  /* 0x0000005000017945 */ /* 0x000fe40003800000 */
[----:B------:R-:W-:-:S05]  /*5800*/  FFMA R5, R108, R23, R5 ;  /* 0x000000176c057223 */ /* 0x000fca0000000005 */
[----:B------:R1:W-:Y:S05]  /*5810*/  @P3 STG.E desc[UR50][R2.64+0x2a0], R5 ;  /* 0x0002a00502003986 */ /* 0x0003ea000c101932 */
[----:B------:R-:W-:Y:S05]  /*5820*/  @!P2 BRA `(.L_x_204) ;  /* 0x000000000004a947 */ /* 0x000fea0003800000 */
[----:B------:R0:W5:Y:S02]  /*5830*/  LDG.E.LTC128B R25, desc[UR50][R6.64+0x2a4] ;  /* 0x0002a43206197981 */ /* 0x000164000c1e1920 */
.L_x_204:
[----:B------:R-:W-:Y:S05]  /*5840*/  BSYNC B1 ;  /* 0x0000000000017941 */ /* 0x000fea0003800000 */
.L_x_203:
[----:B-----5:R-:W-:Y:S01]  /*5850*/  FMUL R12, R25, R22 ;  /* 0x00000016190c7220 */ /* 0x020fe20000400000 */
[----:B------:R-:W-:Y:S01]  /*5860*/  ISETP.GT.AND P0, PT, R4, 0x8, P0 ;  /* 0x000000080400780c */ /* 0x000fe20000704270 */
[----:B------:R-:W-:Y:S02]  /*5870*/  BSSY B1, `(.L_x_205) ;  /* 0x0000005000017945 */ /* 0x000fe40003800000 */
[----:B------:R-:W-:-:S05]  /*5880*/  FFMA R109, R109, R23, R12 ;  /* 0x000000176d6d7223 */ /* 0x000fca000000000c */
[----:B------:R0:W-:Y:S05]  /*5890*/  @P2 STG.E desc[UR50][R2.64+0x2a4], R109 ;  /* 0x0002a46d02002986 */ /* 0x0001ea000c101932 */
[----:B------:R-:W-:Y:S05]  /*58a0*/  @!P0 BRA `(.L_x_206) ;  /* 0x0000000000048947 */ /* 0x000fea0003800000 */
[----:B------:R0:W5:Y:S02]  /*58b0*/  LDG.E.LTC128B R25, desc[UR50][R8.64+0x2a0] ;  /* 0x0002a03208197981 */ /* 0x000164000c1e1920 */
.L_x_206:
[----:B------:R-:W-:Y:S05]  /*58c0*/  BSYNC B1 ;  /* 0x0000000000017941 */ /* 0x000fea0003800000 */
.L_x_205:
        /* <DEDUP_REMOVED lines=8> */
.L_x_208:
[----:B------:R-:W-:Y:S05]  /*5950*/  BSYNC B1 ;  /* 0x0000000000017941 */ /* 0x000fea0003800000 */
.L_x_207:
        /* <DEDUP_REMOVED lines=8> */
.L_x_210:
[----:B------:R-:W-:Y:S05]  /*59e0*/  BSYNC B1 ;  /* 0x0000000000017941 */ /* 0x000fea0003800000 */
.L_x_209:
[----:B-1---5:R-:W-:Y:S01]  /*59f0*/  FMUL R5, R25, R22 ;  /* 0x0000001619057220 */ /* 0x022fe20000400000 */
[----:B------:R-:W-:Y:S01]  /*5a00*/  ISETP.GT.AND P1, PT, R4, RZ, P0 ;  /* 0x000000ff0400720c */ /* 0x000fe20000724270 */
[----:B------:R-:W-:Y:S02]  /*5a10*/  BSSY B1, `(.L_x_211) ;  /* 0x0000005000017945 */ /* 0x000fe40003800000 */
[----:B------:R-:W-:-:S05]  /*5a20*/  FFMA R5, R112, R23, R5 ;  /* 0x0000001770057223 */ /* 0x000fca0000000005 */
[----:B------:R1:W-:Y:S05]  /*5a30*/  @P3 STG.E desc[UR50][R2.64+0x2c0], R5 ;  /* 0x0002c00502003986 */ /* 0x0003ea000c101932 */
[----:B------:R-:W-:Y:S05]  /*5a40*/  @!P1 BRA `(.L_x_212) ;  /* 0x0000000000049947 */ /* 0x000fea0003800000 */
[----:B------:R0:W5:Y:S02]  /*5a50*/  LDG.E.LTC128B R25, desc[UR50][R6.64+0x2c4] ;  /* 0x0002c43206197981 */ /* 0x000164000c1e1920 */
.L_x_212:
[----:B------:R-:W-:Y:S05]  /*5a60*/  BSYNC B1 ;  /* 0x0000000000017941 */ /* 0x000fea0003800000 */
.L_x_211:
[----:B-----5:R-:W-:Y:S01]  /*5a70*/  FMUL R12, R25, R22 ;  /* 0x00000016190c7220 */ /* 0x020fe20000400000 */
[----:B------:R-:W-:Y:S01]  /*5a80*/  ISETP.GT.AND P2, PT, R4, 0x8, P2 ;  /* 0x000000080400780c */ /* 0x000fe20001744270 */
[----:B------:R-:W-:Y:S02]  /*5a90*/  BSSY B1, `(.L_x_213) ;  /* 0x0000005000017945 */ /* 0x000fe40003800000 */
[----:B------:R-:W-:-:S05]  /*5aa0*/  FFMA R113, R113, R23, R12 ;  /* 0x0000001771717223 */ /* 0x000fca000000000c */
[----:B------:R0:W-:Y:S05]  /*5ab0*/  @P1 STG.E desc[UR50][R2.64+0x2c4], R113 ;  /* 0x0002c47102001986 */ /* 0x0001ea000c101932 */
[----:B------:R-:W-:Y:S05]  /*5ac0*/  @!P2 BRA `(.L_x_214) ;  /* 0x000000000004a947 */ /* 0x000fea0003800000 */
[----:B------:R0:W5:Y:S02]  /*5ad0*/  LDG.E.LTC128B R25, desc[UR50][R8.64+0x2c0] ;  /* 0x0002c03208197981 */ /* 0x000164000c1e1920 */
.L_x_214:
[----:B------:R-:W-:Y:S05]  /*5ae0*/  BSYNC B1 ;  /* 0x0000000000017941 */ /* 0x000fea0003800000 */
.L_x_213:
        /* <DEDUP_REMOVED lines=8> */
.L_x_216:
[----:B------:R-:W-:Y:S05]  /*5b70*/  BSYNC B1 ;  /* 0x0000000000017941 */ /* 0x000fea0003800000 */
.L_x_215:
        /* <DEDUP_REMOVED lines=8> */
.L_x_218:
[----:B------:R-:W-:Y:S05]  /*5c00*/  BSYNC B1 ;  /* 0x0000000000017941 */ /* 0x000fea0003800000 */
.L_x_217:
[----:B-1---5:R-:W-:Y:S01]  /*5c10*/  FMUL R5, R25, R22 ;  /* 0x0000001619057220 */ /* 0x022fe20000400000 */
[----:B------:R-:W-:Y:S01]  /*5c20*/  ISETP.GT.AND P0, PT, R4, RZ, P2 ;  /* 0x000000ff0400720c */ /* 0x000fe20001704270 */
[----:B------:R-:W-:Y:S02]  /*5c30*/  BSSY B1, `(.L_x_219) ;  /* 0x0000005000017945 */ /* 0x000fe40003800000 */
[----:B------:R-:W-:-:S05]  /*5c40*/  FFMA R5, R116, R23, R5 ;  /* 0x0000001774057223 */ /* 0x000fca0000000005 */
[----:B------:R1:W-:Y:S05]  /*5c50*/  @P3 STG.E desc[UR50][R2.64+0x2e0], R5 ;  /* 0x0002e00502003986 */ /* 0x0003ea000c101932 */
[----:B------:R-:W-:Y:S05]  /*5c60*/  @!P0 BRA `(.L_x_220) ;  /* 0x0000000000048947 */ /* 0x000fea0003800000 */
[----:B------:R0:W5:Y:S02]  /*5c70*/  LDG.E.LTC128B R25, desc[UR50][R6.64+0x2e4] ;  /* 0x0002e43206197981 */ /* 0x000164000c1e1920 */
.L_x_220:
[----:B------:R-:W-:Y:S05]  /*5c80*/  BSYNC B1 ;  /* 0x0000000000017941 */ /* 0x000fea0003800000 */
.L_x_219:
[----:B-----5:R-:W-:Y:S01]  /*5c90*/  FMUL R12, R25, R22 ;  /* 0x00000016190c7220 */ /* 0x020fe20000400000 */
[----:B------:R-:W-:Y:S01]  /*5ca0*/  ISETP.GT.AND P1, PT, R4, 0x8, P1 ;  /* 0x000000080400780c */ /* 0x000fe20000f24270 */
[----:B------:R-:W-:Y:S02]  /*5cb0*/  BSSY B1, `(.L_x_221) ;  /* 0x0000005000017945 */ /* 0x000fe40003800000 */
[----:B------:R-:W-:-:S05]  /*5cc0*/  FFMA R117, R117, R23, R12 ;  /* 0x0000001775757223 */ /* 0x000fca000000000c */
[----:B------:R0:W-:Y:S05]  /*5cd0*/  @P0 STG.E desc[UR50][R2.64+0x2e4], R117 ;  /* 0x0002e47502000986 */ /* 0x0001ea000c101932 */
[----:B------:R-:W-:Y:S05]  /*5ce0*/  @!P1 BRA `(.L_x_222) ;  /* 0x0000000000049947 */ /* 0x000fea0003800000 */
[----:B------:R0:W5:Y:S02]  /*5cf0*/  LDG.E.LTC128B R25, desc[UR50][R8.64+0x2e0] ;  /* 0x0002e03208197981 */ /* 0x000164000c1e1920 */
.L_x_222:
[----:B------:R-:W-:Y:S05]  /*5d00*/  BSYNC B1 ;  /* 0x0000000000017941 */ /* 0x000fea0003800000 */
.L_x_221:
        /* <DEDUP_REMOVED lines=8> */
.L_x_224:
[----:B------:R-:W-:Y:S05]  /*5d90*/  BSYNC B1 ;  /* 0x0000000000017941 */ /* 0x000fea0003800000 */
.L_x_223:
        /* <DEDUP_REMOVED lines=8> */
.L_x_226:
[----:B------:R-:W-:Y:S05]  /*5e20*/  BSYNC B1 ;  /* 0x0000000000017941 */ /* 0x000fea0003800000 */
.L_x_225:
[----:B-1---5:R-:W-:Y:S01]  /*5e30*/  FMUL R5, R25, R22 ;  /* 0x0000001619057220 */ /* 0x022fe20000400000 */
[----:B------:R-:W-:Y:S01]  /*5e40*/  ISETP.GT.AND P2, PT, R4, RZ, P1 ;  /* 0x000000ff0400720c */ /* 0x000fe20000f44270 */
[----:B------:R-:W-:Y:S02]  /*5e50*/  BSSY B1, `(.L_x_227) ;  /* 0x0000005000017945 */ /* 0x000fe40003800000 */
[----:B------:R-:W-:-:S05]  /*5e60*/  FFMA R5, R120, R23, R5 ;  /* 0x0000001778057223 */ /* 0x000fca0000000005 */
[----:B------:R1:W-:Y:S05]  /*5e70*/  @P3 STG.E desc[UR50][R2.64+0x300], R5 ;  /* 0x0003000502003986 */ /* 0x0003ea000c101932 */
[----:B------:R-:W-:Y:S05]  /*5e80*/  @!P2 BRA `(.L_x_228) ;  /* 0x000000000004a947 */ /* 0x000fea0003800000 */
[----:B------:R0:W5:Y:S02]  /*5e90*/  LDG.E.LTC128B R25, desc[UR50][R6.64+0x304] ;  /* 0x0003043206197981 */ /* 0x000164000c1e1920 */
.L_x_228:
[----:B------:R-:W-:Y:S05]  /*5ea0*/  BSYNC B1 ;  /* 0x0000000000017941 */ /* 0x000fea0003800000 */
.L_x_227:
[----:B-----5:R-:W-:Y:S01]  /*5eb0*/  FMUL R12, R25, R22 ;  /* 0x00000016190c7220 */ /* 0x020fe20000400000 */
[----:B------:R-:W-:Y:S01]  /*5ec0*/  ISETP.GT.AND P0, PT, R4, 0x8, P0 ;  /* 0x000000080400780c */ /* 0x000fe20000704270 */
[----:B------:R-:W-:Y:S02]  /*5ed0*/  BSSY B1, `(.L_x_229) ;  /* 0x0000005000017945 */ /* 0x000fe40003800000 */
[----:B------:R-:W-:-:S05]  /*5ee0*/  FFMA R121, R121, R23, R12 ;  /* 0x0000001779797223 */ /* 0x000fca000000000c */
[----:B------:R0:W-:Y:S05]  /*5ef0*/  @P2 STG.E desc[UR50][R2.64+0x304], R121 ;  /* 0x0003047902002986 */ /* 0x0001ea000c101932 */
[----:B------:R-:W-:Y:S05]  /*5f00*/  @!P0 BRA `(.L_x_230) ;  /* 0x0000000000048947 */ /* 0x000fea0003800000 */
[----:B------:R0:W5:Y:S02]  /*5f10*/  LDG.E.LTC128B R25, desc[UR50][R8.64+0x300] ;  /* 0x0003003208197981 */ /* 0x000164000c1e1920 */
.L_x_230:
[----:B------:R-:W-:Y:S05]  /*5f20*/  BSYNC B1 ;  /* 0x0000000000017941 */ /* 0x000fea0003800000 */
.L_x_229:
        /* <DEDUP_REMOVED lines=8> */
.L_x_232:
[----:B------:R-:W-:Y:S05]  /*5fb0*/  BSYNC B1 ;  /* 0x0000000000017941 */ /* 0x000fea0003800000 */
.L_x_231:
        /* <DEDUP_REMOVED lines=8> */
.L_x_234:
[----:B------:R-:W-:Y:S05]  /*6040*/  BSYNC B1 ;  /* 0x0000000000017941 */ /* 0x000fea0003800000 */
.L_x_233:
[----:B-1---5:R-:W-:Y:S01]  /*6050*/  FMUL R5, R25, R22 ;  /* 0x0000001619057220 */ /* 0x022fe20000400000 */
[----:B------:R-:W-:Y:S01]  /*6060*/  ISETP.GT.AND P1, PT, R4, RZ, P0 ;  /* 0x000000ff0400720c */ /* 0x000fe20000724270 */
[----:B------:R-:W-:Y:S02]  /*6070*/  BSSY B1, `(.L_x_235) ;  /* 0x0000005000017945 */ /* 0x000fe40003800000 */
[----:B------:R-:W-:-:S05]  /*6080*/  FFMA R5, R124, R23, R5 ;  /* 0x000000177c057223 */ /* 0x000fca0000000005 */
[----:B------:R1:W-:Y:S05]  /*6090*/  @P3 STG.E desc[UR50][R2.64+0x320], R5 ;  /* 0x0003200502003986 */ /* 0x0003ea000c101932 */
[----:B------:R-:W-:Y:S05]  /*60a0*/  @!P1 BRA `(.L_x_236) ;  /* 0x0000000000049947 */ /* 0x000fea0003800000 */
[----:B------:R0:W5:Y:S02]  /*60b0*/  LDG.E.LTC128B R25, desc[UR50][R6.64+0x324] ;  /* 0x0003243206197981 */ /* 0x000164000c1e1920 */
.L_x_236:
[----:B------:R-:W-:Y:S05]  /*60c0*/  BSYNC B1 ;  /* 0x0000000000017941 */ /* 0x000fea0003800000 */
.L_x_235:
[----:B-----5:R-:W-:Y:S01]  /*60d0*/  FMUL R12, R25, R22 ;  /* 0x00000016190c7220 */ /* 0x020fe20000400000 */
[----:B------:R-:W-:Y:S01]  /*60e0*/  ISETP.GT.AND P2, PT, R4, 0x8, P2 ;  /* 0x000000080400780c */ /* 0x000fe20001744270 */
[----:B------:R-:W-:Y:S02]  /*60f0*/  BSSY B1, `(.L_x_237) ;  /* 0x0000005000017945 */ /* 0x000fe40003800000 */
[----:B------:R-:W-:-:S05]  /*6100*/  FFMA R125, R125, R23, R12 ;  /* 0x000000177d7d7223 */ /* 0x000fca000000000c */
[----:B------:R0:W-:Y:S05]  /*6110*/  @P1 STG.E desc[UR50][R2.64+0x324], R125 ;  /* 0x0003247d02001986 */ /* 0x0001ea000c101932 */
[----:B------:R-:W-:Y:S05]  /*6120*/  @!P2 BRA `(.L_x_238) ;  /* 0x000000000004a947 */ /* 0x000fea0003800000 */
[----:B------:R0:W5:Y:S02]  /*6130*/  LDG.E.LTC128B R25, desc[UR50][R8.64+0x320] ;  /* 0x0003203208197981 */ /* 0x000164000c1e1920 */
.L_x_238:
[----:B------:R-:W-:Y:S05]  /*6140*/  BSYNC B1 ;  /* 0x0000000000017941 */ /* 0x000fea0003800000 */
.L_x_237:
        /* <DEDUP_REMOVED lines=8> */
.L_x_240:
[----:B------:R-:W-:Y:S05]  /*61d0*/  BSYNC B1 ;  /* 0x0000000000017941 */ /* 0x000fea0003800000 */
.L_x_239:
        /* <DEDUP_REMOVED lines=8> */
.L_x_242:
[----:B------:R-:W-:Y:S05]  /*6260*/  BSYNC B1 ;  /* 0x0000000000017941 */ /* 0x000fea0003800000 */
.L_x_241:
[----:B-1---5:R-:W-:Y:S01]  /*6270*/  FMUL R5, R25, R22 ;  /* 0x0000001619057220 */ /* 0x022fe20000400000 */
[----:B------:R-:W-:Y:S01]  /*6280*/  ISETP.GT.AND P0, PT, R4, RZ, P2 ;  /* 0x000000ff0400720c */ /* 0x000fe20001704270 */
[----:B------:R-:W-:Y:S02]  /*6290*/  BSSY B1, `(.L_x_243) ;  /* 0x0000005000017945 */ /* 0x000fe40003800000 */
[----:B------:R-:W-:-:S05]  /*62a0*/  FFMA R5, R128, R23, R5 ;  /* 0x0000001780057223 */ /* 0x000fca0000000005 */
[----:B------:R1:W-:Y:S05]  /*62b0*/  @P3 STG.E desc[UR50][R2.64+0x340], R5 ;  /* 0x0003400502003986 */ /* 0x0003ea000c101932 */
[----:B------:R-:W-:Y:S05]  /*62c0*/  @!P0 BRA `(.L_x_244) ;  /* 0x0000000000048947 */ /* 0x000fea0003800000 */
[----:B------:R0:W5:Y:S02]  /*62d0*/  LDG.E.LTC128B R25, desc[UR50][R6.64+0x344] ;  /* 0x0003443206197981 */ /* 0x000164000c1e1920 */
.L_x_244:
[----:B------:R-:W-:Y:S05]  /*62e0*/  BSYNC B1 ;  /* 0x0000000000017941 */ /* 0x000fea0003800000 */
.L_x_243:
[----:B-----5:R-:W-:Y:S01]  /*62f0*/  FMUL R12, R25, R22 ;  /* 0x00000016190c7220 */ /* 0x020fe20000400000 */
[----:B------:R-:W-:Y:S01]  /*6300*/  ISETP.GT.AND P1, PT, R4, 0x8, P1 ;  /* 0x000000080400780c */ /* 0x000fe20000f24270 */
[----:B------:R-:W-:Y:S02]  /*6310*/  BSSY B1, `(.L_x_245) ;  /* 0x0000005000017945 */ /* 0x000fe40003800000 */
[----:B------:R-:W-:-:S05]  /*6320*/  FFMA R129, R129, R23, R12 ;  /* 0x0000001781817223 */ /* 0x000fca000000000c */
[----:B------:R0:W-:Y:S05]  /*6330*/  @P0 STG.E desc[UR50][R2.64+0x344], R129 ;  /* 0x0003448102000986 */ /* 0x0001ea000c101932 */
[----:B------:R-:W-:Y:S05]  /*6340*/  @!P1 BRA `(.L_x_246) ;  /* 0x0000000000049947 */ /* 0x000fea0003800000 */
[----:B------:R0:W5:Y:S02]  /*6350*/  LDG.E.LTC128B R25, desc[UR50][R8.64+0x340] ;  /* 0x0003403208197981 */ /* 0x000164000c1e1920 */
.L_x_246:
[----:B------:R-:W-:Y:S05]  /*6360*/  BSYNC B1 ;  /* 0x0000000000017941 */ /* 0x000fea0003800000 */
.L_x_245:
        /* <DEDUP_REMOVED lines=8> */
.L_x_248:
[----:B------:R-:W-:Y:S05]  /*63f0*/  BSYNC B1 ;  /* 0x0000000000017941 */ /* 0x000fea0003800000 */
.L_x_247:
        /* <DEDUP_REMOVED lines=8> */
.L_x_250:
[----:B------:R-:W-:Y:S05]  /*6480*/  BSYNC B1 ;  /* 0x0000000000017941 */ /* 0x000fea0003800000 */
.L_x_249:
[----:B-1---5:R-:W-:Y:S01]  /*6490*/  FMUL R5, R25, R22 ;  /* 0x0000001619057220 */ /* 0x022fe20000400000 */
[----:B------:R-:W-:Y:S01]  /*64a0*/  ISETP.GT.AND P2, PT, R4, RZ, P1 ;  /* 0x000000ff0400720c */ /* 0x000fe20000f44270 */
[----:B------:R-:W-:Y:S02]  /*64b0*/  BSSY B1, `(.L_x_251) ;  /* 0x0000005000017945 */ /* 0x000fe40003800000 */
[----:B------:R-:W-:-:S05]  /*64c0*/  FFMA R5, R132, R23, R5 ;  /* 0x0000001784057223 */ /* 0x000fca0000000005 */
[----:B------:R1:W-:Y:S05]  /*64d0*/  @P3 STG.E desc[UR50][R2.64+0x360], R5 ;  /* 0x0003600502003986 */ /* 0x0003ea000c101932 */
[----:B------:R-:W-:Y:S05]  /*64e0*/  @!P2 BRA `(.L_x_252) ;  /* 0x000000000004a947 */ /* 0x000fea0003800000 */
[----:B------:R0:W5:Y:S02]  /*64f0*/  LDG.E.LTC128B R25, desc[UR50][R6.64+0x364] ;  /* 0x0003643206197981 */ /* 0x000164000c1e1920 */
.L_x_252:
[----:B------:R-:W-:Y:S05]  /*6500*/  BSYNC B1 ;  /* 0x0000000000017941 */ /* 0x000fea0003800000 */
.L_x_251:
[----:B-----5:R-:W-:Y:S01]  /*6510*/  FMUL R12, R25, R22 ;  /* 0x00000016190c7220 */ /* 0x020fe20000400000 */
[----:B------:R-:W-:Y:S01]  /*6520*/  ISETP.GT.AND P0, PT, R4, 0x8, P0 ;  /* 0x000000080400780c */ /* 0x000fe20000704270 */
[----:B------:R-:W-:Y:S02]  /*6530*/  BSSY B1, `(.L_x_253) ;  /* 0x0000005000017945 */ /* 0x000fe40003800000 */
[----:B------:R-:W-:-:S05]  /*6540*/  FFMA R133, R133, R23, R12 ;  /* 0x0000001785857223 */ /* 0x000fca000000000c */
[----:B------:R0:W-:Y:S05]  /*6550*/  @P2 STG.E desc[UR50][R2.64+0x364], R133 ;  /* 0x0003648502002986 */ /* 0x0001ea000c101932 */
[----:B------:R-:W-:Y:S05]  /*6560*/  @!P0 BRA `(.L_x_254) ;  /* 0x0000000000048947 */ /* 0x000fea0003800000 */
[----:B------:R0:W5:Y:S02]  /*6570*/  LDG.E.LTC128B R25, desc[UR50][R8.64+0x360] ;  /* 0x0003603208197981 */ /* 0x000164000c1e1920 */
.L_x_254:
[----:B------:R-:W-:Y:S05]  /*6580*/  BSYNC B1 ;  /* 0x0000000000017941 */ /* 0x000fea0003800000 */
.L_x_253:
        /* <DEDUP_REMOVED lines=8> */
.L_x_256:
[----:B------:R-:W-:Y:S05]  /*6610*/  BSYNC B1 ;  /* 0x0000000000017941 */ /* 0x000fea0003800000 */
.L_x_255:
        /* <DEDUP_REMOVED lines=8> */
.L_x_258:
[----:B------:R-:W-:Y:S05]  /*66a0*/  BSYNC B1 ;  /* 0x0000000000017941 */ /* 0x000fea0003800000 */
.L_x_257:
[----:B-1---5:R-:W-:Y:S01]  /*66b0*/  FMUL R5, R25, R22 ;  /* 0x0000001619057220 */ /* 0x022fe20000400000 */
[----:B------:R-:W-:Y:S01]  /*66c0*/  ISETP.GT.AND P1, PT, R4, RZ, P0 ;  /* 0x000000ff0400720c */ /* 0x000fe20000724270 */
[----:B------:R-:W-:Y:S02]  /*66d0*/  BSSY B1, `(.L_x_259) ;  /* 0x0000005000017945 */ /* 0x000fe40003800000 */
[----:B------:R-:W-:-:S05]  /*66e0*/  FFMA R5, R136, R23, R5 ;  /* 0x0000001788057223 */ /* 0x000fca0000000005 */
[----:B------:R1:W-:Y:S05]  /*66f0*/  @P3 STG.E desc[UR50][R2.64+0x380], R5 ;  /* 0x0003800502003986 */ /* 0x0003ea000c101932 */
[----:B------:R-:W-:Y:S05]  /*6700*/  @!P1 BRA `(.L_x_260) ;  /* 0x0000000000049947 */ /* 0x000fea0003800000 */
[----:B------:R0:W5:Y:S02]  /*6710*/  LDG.E.LTC128B R25, desc[UR50][R6.64+0x384] ;  /* 0x0003843206197981 */ /* 0x000164000c1e1920 */
.L_x_260:
[----:B------:R-:W-:Y:S05]  /*6720*/  BSYNC B1 ;  /* 0x0000000000017941 */ /* 0x000fea0003800000 */
.L_x_259:
[----:B-----5:R-:W-:Y:S01]  /*6730*/  FMUL R12, R25, R22 ;  /* 0x00000016190c7220 */ /* 0x020fe20000400000 */
[----:B------:R-:W-:Y:S01]  /*6740*/  ISETP.GT.AND P2, PT, R4, 0x8, P2 ;  /* 0x000000080400780c */ /* 0x000fe20001744270 */
[----:B------:R-:W-:Y:S02]  /*6750*/  BSSY B1, `(.L_x_261) ;  /* 0x0000005000017945 */ /* 0x000fe40003800000 */
[----:B------:R-:W-:-:S05]  /*6760*/  FFMA R137, R137, R23, R12 ;  /* 0x0000001789897223 */ /* 0x000fca000000000c */
[----:B------:R0:W-:Y:S05]  /*6770*/  @P1 STG.E desc[UR50][R2.64+0x384], R137 ;  /* 0x0003848902001986 */ /* 0x0001ea000c101932 */
[----:B------:R-:W-:Y:S05]  /*6780*/  @!P2 BRA `(.L_x_262) ;  /* 0x000000000004a947 */ /* 0x000fea0003800000 */
[----:B------:R0:W5:Y:S02]  /*6790*/  LDG.E.LTC128B R25, desc[UR50][R8.64+0x380] ;  /* 0x0003803208197981 */ /* 0x000164000c1e1920 */
.L_x_262:
[----:B------:R-:W-:Y:S05]  /*67a0*/  BSYNC B1 ;  /* 0x0000000000017941 */ /* 0x000fea0003800000 */
.L_x_261:
        /* <DEDUP_REMOVED lines=8> */
.L_x_264:
[----:B------:R-:W-:Y:S05]  /*6830*/  BSYNC B1 ;  /* 0x0000000000017941 */ /* 0x000fea0003800000 */
.L_x_263:
        /* <DEDUP_REMOVED lines=8> */
.L_x_266:
[----:B------:R-:W-:Y:S05]  /*68c0*/  BSYNC B1 ;  /* 0x0000000000017941 */ /* 0x000fea0003800000 */
.L_x_265:
[----:B-1---5:R-:W-:Y:S01]  /*68d0*/  FMUL R5, R25, R22 ;  /* 0x0000001619057220 */ /* 0x022fe20000400000 */
[----:B------:R-:W-:Y:S01]  /*68e0*/  ISETP.GT.AND P0, PT, R4, RZ, P2 ;  /* 0x000000ff0400720c */ /* 0x000fe20001704270 */
[----:B------:R-:W-:Y:S02]  /*68f0*/  BSSY B1, `(.L_x_267) ;  /* 0x0000005000017945 */ /* 0x000fe40003800000 */
[----:B------:R-:W-:-:S05]  /*6900*/  FFMA R5, R140, R23, R5 ;  /* 0x000000178c057223 */ /* 0x000fca0000000005 */
[----:B------:R1:W-:Y:S05]  /*6910*/  @P3 STG.E desc[UR50][R2.64+0x3a0], R5 ;  /* 0x0003a00502003986 */ /* 0x0003ea000c101932 */
[----:B------:R-:W-:Y:S05]  /*6920*/  @!P0 BRA `(.L_x_268) ;  /* 0x0000000000048947 */ /* 0x000fea0003800000 */
[----:B------:R0:W5:Y:S02]  /*6930*/  LDG.E.LTC128B R25, desc[UR50][R6.64+0x3a4] ;  /* 0x0003a43206197981 */ /* 0x000164000c1e1920 */
.L_x_268:
[----:B------:R-:W-:Y:S05]  /*6940*/  BSYNC B1 ;  /* 0x0000000000017941 */ /* 0x000fea0003800000 */
.L_x_267:
[----:B-----5:R-:W-:Y:S01]  /*6950*/  FMUL R12, R25, R22 ;  /* 0x00000016190c7220 */ /* 0x020fe20000400000 */
[----:B------:R-:W-:Y:S01]  /*6960*/  ISETP.GT.AND P1, PT, R4, 0x8, P1 ;  /* 0x000000080400780c */ /* 0x000fe20000f24270 */
[----:B------:R-:W-:Y:S02]  /*6970*/  BSSY B1, `(.L_x_269) ;  /* 0x0000005000017945 */ /* 0x000fe40003800000 */
[----:B------:R-:W-:-:S05]  /*6980*/  FFMA R141, R141, R23, R12 ;  /* 0x000000178d8d7223 */ /* 0x000fca000000000c */
[----:B------:R0:W-:Y:S05]  /*6990*/  @P0 STG.E desc[UR50][R2.64+0x3a4], R141 ;  /* 0x0003a48d02000986 */ /* 0x0001ea000c101932 */
[----:B------:R-:W-:Y:S05]  /*69a0*/  @!P1 BRA `(.L_x_270) ;  /* 0x0000000000049947 */ /* 0x000fea0003800000 */
[----:B------:R0:W5:Y:S02]  /*69b0*/  LDG.E.LTC128B R25, desc[UR50][R8.64+0x3a0] ;  /* 0x0003a03208197981 */ /* 0x000164000c1e1920 */
.L_x_270:
[----:B------:R-:W-:Y:S05]  /*69c0*/  BSYNC B1 ;  /* 0x0000000000017941 */ /* 0x000fea0003800000 */
.L_x_269:
        /* <DEDUP_REMOVED lines=8> */
.L_x_272:
[----:B------:R-:W-:Y:S05]  /*6a50*/  BSYNC B1 ;  /* 0x0000000000017941 */ /* 0x000fea0003800000 */
.L_x_271:
        /* <DEDUP_REMOVED lines=8> */
.L_x_274:
[----:B------:R-:W-:Y:S05]  /*6ae0*/  BSYNC B1 ;  /* 0x0000000000017941 */ /* 0x000fea0003800000 */
.L_x_273:
[----:B-1---5:R-:W-:Y:S01]  /*6af0*/  FMUL R5, R25, R22 ;  /* 0x0000001619057220 */ /* 0x022fe20000400000 */
[----:B------:R-:W-:Y:S01]  /*6b00*/  ISETP.GT.AND P2, PT, R4, RZ, P1 ;  /* 0x000000ff0400720c */ /* 0x000fe20000f44270 */
[----:B------:R-:W-:Y:S02]  /*6b10*/  BSSY B1, `(.L_x_275) ;  /* 0x0000005000017945 */ /* 0x000fe40003800000 */
[----:B------:R-:W-:-:S05]  /*6b20*/  FFMA R5, R144, R23, R5 ;  /* 0x0000001790057223 */ /* 0x000fca0000000005 */
[----:B------:R1:W-:Y:S05]  /*6b30*/  @P3 STG.E desc[UR50][R2.64+0x3c0], R5 ;  /* 0x0003c00502003986 */ /* 0x0003ea000c101932 */
[----:B------:R-:W-:Y:S05]  /*6b40*/  @!P2 BRA `(.L_x_276) ;  /* 0x000000000004a947 */ /* 0x000fea0003800000 */
[----:B------:R0:W5:Y:S02]  /*6b50*/  LDG.E.LTC128B R25, desc[UR50][R6.64+0x3c4] ;  /* 0x0003c43206197981 */ /* 0x000164000c1e1920 */
.L_x_276:
[----:B------:R-:W-:Y:S05]  /*6b60*/  BSYNC B1 ;  /* 0x0000000000017941 */ /* 0x000fea0003800000 */
.L_x_275:
[----:B-----5:R-:W-:Y:S01]  /*6b70*/  FMUL R12, R25, R22 ;  /* 0x00000016190c7220 */ /* 0x020fe20000400000 */
[----:B------:R-:W-:Y:S01]  /*6b80*/  ISETP.GT.AND P0, PT, R4, 0x8, P0 ;  /* 0x000000080400780c */ /* 0x000fe20000704270 */
[----:B------:R-:W-:Y:S02]  /*6b90*/  BSSY B1, `(.L_x_277) ;  /* 0x0000005000017945 */ /* 0x000fe40003800000 */
[----:B------:R-:W-:-:S05]  /*6ba0*/  FFMA R145, R145, R23, R12 ;  /* 0x0000001791917223 */ /* 0x000fca000000000c */
[----:B------:R0:W-:Y:S05]  /*6bb0*/  @P2 STG.E desc[UR50][R2.64+0x3c4], R145 ;  /* 0x0003c49102002986 */ /* 0x0001ea000c101932 */
[----:B------:R-:W-:Y:S05]  /*6bc0*/  @!P0 BRA `(.L_x_278) ;  /* 0x0000000000048947 */ /* 0x000fea0003800000 */
[----:B------:R0:W5:Y:S02]  /*6bd0*/  LDG.E.LTC128B R25, desc[UR50][R8.64+0x3c0] ;  /* 0x0003c03208197981 */ /* 0x000164000c1e1920 */
.L_x_278:
[----:B------:R-:W-:Y:S05]  /*6be0*/  BSYNC B1 ;  /* 0x0000000000017941 */ /* 0x000fea0003800000 */
.L_x_277:
        /* <DEDUP_REMOVED lines=8> */
.L_x_280:
[----:B------:R-:W-:Y:S05]  /*6c70*/  BSYNC B1 ;  /* 0x0000000000017941 */ /* 0x000fea0003800000 */
.L_x_279:
        /* <DEDUP_REMOVED lines=8> */
.L_x_282:
[----:B------:R-:W-:Y:S05]  /*6d00*/  BSYNC B1 ;  /* 0x0000000000017941 */ /* 0x000fea0003800000 */
.L_x_281:
[----:B-1---5:R-:W-:Y:S01]  /*6d10*/  FMUL R5, R25, R22 ;  /* 0x0000001619057220 */ /* 0x022fe20000400000 */
[----:B------:R-:W-:Y:S01]  /*6d20*/  ISETP.GT.AND P1, PT, R4, RZ, P0 ;  /* 0x000000ff0400720c */ /* 0x000fe20000724270 */
[----:B------:R-:W-:Y:S02]  /*6d30*/  BSSY B1, `(.L_x_283) ;  /* 0x0000005000017945 */ /* 0x000fe40003800000 */
[----:B------:R-:W-:-:S05]  /*6d40*/  FFMA R5, R148, R23, R5 ;  /* 0x0000001794057223 */ /* 0x000fca0000000005 */
[----:B------:R1:W-:Y:S05]  /*6d50*/  @P3 STG.E desc[UR50][R2.64+0x3e0], R5 ;  /* 0x0003e00502003986 */ /* 0x0003ea000c101932 */
[----:B------:R-:W-:Y:S05]  /*6d60*/  @!P1 BRA `(.L_x_284) ;  /* 0x0000000000049947 */ /* 0x000fea0003800000 */
[----:B------:R0:W5:Y:S02]  /*6d70*/  LDG.E.LTC128B R25, desc[UR50][R6.64+0x3e4] ;  /* 0x0003e43206197981 */ /* 0x000164000c1e1920 */
.L_x_284:
[----:B------:R-:W-:Y:S05]  /*6d80*/  BSYNC B1 ;  /* 0x0000000000017941 */ /* 0x000fea0003800000 */
.L_x_283:
[----:B-----5:R-:W-:Y:S01]  /*6d90*/  FMUL R0, R25, R22 ;  /* 0x0000001619007220 */ /* 0x020fe20000400000 */
[----:B------:R-:W-:Y:S01]  /*6da0*/  ISETP.GT.AND P2, PT, R4, 0x8, P2 ;  /* 0x000000080400780c */ /* 0x000fe20001744270 */
[----:B------:R-:W-:Y:S02]  /*6db0*/  BSSY B1, `(.L_x_285) ;  /* 0x0000005000017945 */ /* 0x000fe40003800000 */
[----:B------:R-:W-:-:S05]  /*6dc0*/  FFMA R149, R149, R23, R0 ;  /* 0x0000001795957223 */ /* 0x000fca0000000000 */
[----:B------:R0:W-:Y:S05]  /*6dd0*/  @P1 STG.E desc[UR50][R2.64+0x3e4], R149 ;  /* 0x0003e49502001986 */ /* 0x0001ea000c101932 */
[----:B------:R-:W-:Y:S05]  /*6de0*/  @!P2 BRA `(.L_x_286) ;  /* 0x000000000004a947 */ /* 0x000fea0003800000 */
[----:B------:R0:W5:Y:S02]  /*6df0*/  LDG.E.LTC128B R25, desc[UR50][R8.64+0x3e0] ;  /* 0x0003e03208197981 */ /* 0x000164000c1e1920 */
.L_x_286:
[----:B------:R-:W-:Y:S05]  /*6e00*/  BSYNC B1 ;  /* 0x0000000000017941 */ /* 0x000fea0003800000 */
.L_x_285:
[----:B01---5:R-:W-:Y:S01]  /*6e10*/  FMUL R3, R25, R22 ;  /* 0x0000001619037220 */ /* 0x023fe20000400000 */
[----:B------:R-:W-:Y:S01]  /*6e20*/  @P2 IMAD.MOV.U32 R2, RZ, RZ, R10 ;  /* 0x000000ffff022224 */ /* 0x000fe200078e000a */
[----:B------:R-:W-:Y:S01]  /*6e30*/  ISETP.GT.AND P0, PT, R4, 0x8, P0 ;  /* 0x000000080400780c */ /* 0x000fe20000704270 */
[----:B------:R-:W-:Y:S01]  /*6e40*/  BSSY B1, `(.L_x_287) ;  /* 0x0000006000017945 */ /* 0x000fe20003800000 */
[----:B------:R-:W-:Y:S01]  /*6e50*/  FFMA R5, R150, R23, R3 ;  /* 0x0000001796057223 */ /* 0x000fe20000000003 */
[----:B------:R-:W-:-:S05]  /*6e60*/  @P2 IMAD.MOV.U32 R3, RZ, RZ, R11 ;  /* 0x000000ffff032224 */ /* 0x000fca00078e000b */
[----:B------:R0:W-:Y:S05]  /*6e70*/  @P2 STG.E desc[UR50][R2.64+0x3e0], R5 ;  /* 0x0003e00502002986 */ /* 0x0001ea000c101932 */
[----:B------:R-:W-:Y:S05]  /*6e80*/  @!P0 BRA `(.L_x_288) ;  /* 0x0000000000048947 */ /* 0x000fea0003800000 */
[----:B------:R1:W5:Y:S02]  /*6e90*/  LDG.E.LTC128B R25, desc[UR50][R8.64+0x3e4] ;  /* 0x0003e43208197981 */ /* 0x000364000c1e1920 */
.L_x_288:
[----:B------:R-:W-:Y:S05]  /*6ea0*/  BSYNC B1 ;  /* 0x0000000000017941 */ /* 0x000fea0003800000 */
.L_x_287:
[----:B-----5:R-:W-:-:S04]  /*6eb0*/  FMUL R0, R25, R22 ;  /* 0x0000001619007220 */ /* 0x020fc80000400000 */
[----:B------:R-:W-:Y:S01]  /*6ec0*/  FFMA R151, R151, R23, R0 ;  /* 0x0000001797977223 */ /* 0x000fe20000000000 */
[----:B------:R-:W-:Y:S06]  /*6ed0*/  @!P0 BRA `(.L_x_289) ;  /* 0x0000001c00308947 */ /* 0x000fec0003800000 */
[----:B------:R0:W-:Y:S01]  /*6ee0*/  STG.E desc[UR50][R10.64+0x3e4], R151 ;  /* 0x0003e4970a007986 */ /* 0x0001e2000c101932 */
[----:B------:R-:W-:Y:S05]  /*6ef0*/  BRA `(.L_x_289) ;  /* 0x0000001c00287947 */ /* 0x000fea0003800000 */
.L_x_36:
[----:B------:R-:W-:Y:S01]  /*6f00*/  ISETP.GT.AND P3, PT, R0, 0x1, PT ;  /* 0x000000010000780c */ /* 0x000fe20003f64270 */
[----:B------:R-:W-:Y:S01]  /*6f10*/  ULDC.64 UR4, c[0x0][0x5c0] ;  /* 0x0001700000047ab9 */ /* 0x000fe20000000a00 */
[-C--:B------:R-:W-:Y:S01]  /*6f20*/  FMUL R5, R24, R23.reuse ;  /* 0x0000001718057220 */ /* 0x080fe20000400000 */
[----:B------:R-:W-:Y:S01]  /*6f30*/  LEA R2, P1, R172, UR4, 0x2 ;  /* 0x00000004ac027c11 */ /* 0x000fe2000f8210ff */
[-C--:B------:R-:W-:Y:S01]  /*6f40*/  FMUL R25, R25, R23.reuse ;  /* 0x0000001719197220 */ /* 0x080fe20000400000 */
[----:B------:R-:W-:Y:S01]  /*6f50*/  ISETP.GT.AND P2, PT, R4, RZ, P3 ;  /* 0x000000ff0400720c */ /* 0x000fe20001f44270 */
[-C--:B------:R-:W-:Y:S01]  /*6f60*/  FMUL R27, R27, R23.reuse ;  /* 0x000000171b1b7220 */ /* 0x080fe20000400000 */
[----:B------:R-:W-:Y:S01]  /*6f70*/  LEA.HI.X R3, R172, UR5, R177, 0x2, P1 ;  /* 0x00000005ac037c11 */ /* 0x000fe200088f14b1 */
[-C--:B------:R-:W-:Y:S01]  /*6f80*/  FMUL R9, R28, R23.reuse ;  /* 0x000000171c097220 */ /* 0x080fe20000400000 */
[----:B------:R-:W-:Y:S01]  /*6f90*/  ISETP.GT.AND P0, PT, R4, 0x8, P0 ;  /* 0x000000080400780c */ /* 0x000fe20000704270 */
[-C--:B------:R-:W-:Y:S01]  /*6fa0*/  FMUL R29, R29, R23.reuse ;  /* 0x000000171d1d7220 */ /* 0x080fe20000400000 */
[----:B------:R-:W-:Y:S01]  /*6fb0*/  ISETP.GT.AND P5, PT, R0, 0x8, PT ;  /* 0x000000080000780c */ /* 0x000fe20003fa4270 */
[----:B------:R0:W-:Y:S01]  /*6fc0*/  @P4 STG.E desc[UR50][R2.64], R5 ;  /* 0x0000000502004986 */ /* 0x0001e2000c101932 */
[C---:B------:R-:W-:Y:S01]  /*6fd0*/  SHF.L.U64.HI R11, R10.reuse, 0x5, R11 ;  /* 0x000000050a0b7819 */ /* 0x040fe2000001020b */
[-C--:B------:R-:W-:Y:S01]  /*6fe0*/  FMUL R31, R31, R23.reuse ;  /* 0x000000171f1f7220 */ /* 0x080fe20000400000 */
[----:B------:R-:W-:Y:S01]  /*6ff0*/  LEA R6, P1, R10, R2, 0x5 ;  /* 0x000000020a067211 */ /* 0x000fe200078228ff */
[-C--:B------:R-:W-:Y:S01]  /*7000*/  FMUL R33, R33, R23.reuse ;  /* 0x0000001721217220 */ /* 0x080fe20000400000 */
[----:B------:R-:W-:Y:S01]  /*7010*/  ISETP.GT.AND P3, PT, R4, 0x8, P3 ;  /* 0x000000080400780c */ /* 0x000fe20001f64270 */
[----:B------:R-:W-:Y:S01]  /*7020*/  @P2 STG.E desc[UR50][R2.64+0x4], R25 ;  /* 0x0000041902002986 */ /* 0x000fe2000c101932 */
[----:B------:R-:W-:Y:S01]  /*7030*/  ISETP.GT.AND P4, PT, R0, 0x9, PT ;  /* 0x000000090000780c */ /* 0x000fe20003f84270 */
[----:B------:R-:W-:Y:S01]  /*7040*/  IMAD.X R7, R11, 0x1, R3, P1 ;  /* 0x000000010b077824 */ /* 0x000fe200008e0603 */
[C---:B------:R-:W-:Y:S01]  /*7050*/  ISETP.GT.AND P2, PT, R4.reuse, RZ, P5 ;  /* 0x000000ff0400720c */ /* 0x040fe20002f44270 */
[-C--:B------:R-:W-:Y:S01]  /*7060*/  FMUL R35, R35, R23.reuse ;  /* 0x0000001723237220 */ /* 0x080fe20000400000 */
[----:B------:R-:W-:Y:S01]  /*7070*/  ISETP.GT.AND P1, PT, R4, RZ, P4 ;  /* 0x000000ff0400720c */ /* 0x000fe20002724270 */
[-C--:B0-----:R-:W-:Y:S01]  /*7080*/  FMUL R5, R26, R23.reuse ;  /* 0x000000171a057220 */ /* 0x081fe20000400000 */
[C---:B------:R-:W-:Y:S01]  /*7090*/  ISETP.GT.AND P4, PT, R4.reuse, 0x8, P4 ;  /* 0x000000080400780c */ /* 0x040fe20002784270 */
[-C--:B------:R-:W-:Y:S01]  /*70a0*/  FMUL R37, R37, R23.reuse ;  /* 0x0000001725257220 */ /* 0x080fe20000400000 */
[-C--:B------:R-:W-:Y:S01]  /*70b0*/  FMUL R39, R39, R23.reuse ;  /* 0x0000001727277220 */ /* 0x080fe20000400000 */
[-C--:B------:R-:W-:Y:S01]  /*70c0*/  FMUL R41, R41, R23.reuse ;  /* 0x0000001729297220 */ /* 0x080fe20000400000 */
[----:B------:R0:W-:Y:S01]  /*70d0*/  @P0 STG.E desc[UR50][R6.64], R5 ;  /* 0x0000000506000986 */ /* 0x0001e2000c101932 */
[----:B------:R-:W-:Y:S01]  /*70e0*/  ISETP.GT.AND P0, PT, R4, 0x8, P5 ;  /* 0x000000080400780c */ /* 0x000fe20002f04270 */
[-C--:B------:R-:W-:Y:S01]  /*70f0*/  FMUL R43, R43, R23.reuse ;  /* 0x000000172b2b7220 */ /* 0x080fe20000400000 */
[C---:B------:R-:W-:Y:S01]  /*7100*/  ISETP.GT.AND P5, PT, R0.reuse, 0x10, PT ;  /* 0x000000100000780c */ /* 0x040fe20003fa4270 */
[----:B------:R-:W-:Y:S01]  /*7110*/  @P3 STG.E desc[UR50][R6.64+0x4], R27 ;  /* 0x0000041b06003986 */ /* 0x000fe2000c101932 */
[----:B------:R-:W-:Y:S01]  /*7120*/  ISETP.GT.AND P3, PT, R0, 0x11, PT ;  /* 0x000000110000780c */ /* 0x000fe20003f64270 */
[-C--:B------:R-:W-:Y:S01]  /*7130*/  FMUL R45, R45, R23.reuse ;  /* 0x000000172d2d7220 */ /* 0x080fe20000400000 */
[-C--:B------:R-:W-:Y:S01]  /*7140*/  FMUL R47, R47, R23.reuse ;  /* 0x000000172f2f7220 */ /* 0x080fe20000400000 */
[----:B------:R1:W-:Y:S01]  /*7150*/  @P2 STG.E desc[UR50][R2.64+0x20], R9 ;  /* 0x0000200902002986 */ /* 0x0003e2000c101932 */
[----:B------:R-:W-:Y:S01]  /*7160*/  ISETP.GT.AND P2, PT, R4, RZ, P5 ;  /* 0x000000ff0400720c */ /* 0x000fe20002f44270 */
[-C--:B------:R-:W-:Y:S01]  /*7170*/  FMUL R49, R49, R23.reuse ;  /* 0x0000001731317220 */ /* 0x080fe20000400000 */
[-C--:B------:R-:W-:Y:S01]  /*7180*/  FMUL R51, R51, R23.reuse ;  /* 0x0000001733337220 */ /* 0x080fe20000400000 */
[----:B------:R-:W-:Y:S01]  /*7190*/  @P1 STG.E desc[UR50][R2.64+0x24], R29 ;  /* 0x0000241d02001986 */ /* 0x000fe2000c101932 */
[-C--:B0-----:R-:W-:Y:S01]  /*71a0*/  FMUL R5, R30, R23.reuse ;  /* 0x000000171e057220 */ /* 0x081fe20000400000 */
[C---:B------:R-:W-:Y:S01]  /*71b0*/  ISETP.GT.AND P1, PT, R4.reuse, RZ, P3 ;  /* 0x000000ff0400720c */ /* 0x040fe20001f24270 */
[-C--:B------:R-:W-:Y:S01]  /*71c0*/  FMUL R53, R53, R23.reuse ;  /* 0x0000001735357220 */ /* 0x080fe20000400000 */
[C---:B------:R-:W-:Y:S01]  /*71d0*/  ISETP.GT.AND P3, PT, R4.reuse, 0x8, P3 ;  /* 0x000000080400780c */ /* 0x040fe20001f64270 */
[-C--:B------:R-:W-:Y:S01]  /*71e0*/  FMUL R55, R55, R23.reuse ;  /* 0x0000001737377220 */ /* 0x080fe20000400000 */
[----:B------:R0:W-:Y:S01]  /*71f0*/  @P0 STG.E desc[UR50][R6.64+0x20], R5 ;  /* 0x0000200506000986 */ /* 0x0001e2000c101932 */
[----:B------:R-:W-:Y:S01]  /*7200*/  ISETP.GT.AND P0, PT, R4, 0x8, P5 ;  /* 0x000000080400780c */ /* 0x000fe20002f04270 */
[-C--:B-1----:R-:W-:Y:S01]  /*7210*/  FMUL R9, R32, R23.reuse ;  /* 0x0000001720097220 */ /* 0x082fe20000400000 */
        /* <DEDUP_REMOVED lines=148> */
[----:B------:R-:W-:Y:S01]  /*7b60*/  FMUL R151, R151, R23 ;  /* 0x0000001797977220 */ /* 0x000fe20000400000 */
[----:B------:R1:W-:Y:S01]  /*7b70*/  @P2 STG.E desc[UR50][R2.64+0x140], R9 ;  /* 0x0001400902002986 */ /* 0x0003e2000c101932 */
[----:B------:R-:W-:-:S03]  /*7b80*/  ISETP.GT.AND P2, PT, R4, RZ, P5 ;  /* 0x000000ff0400720c */ /* 0x000fc60002f44270 */
[----:B------:R-:W-:Y:S01]  /*7b90*/  @P1 STG.E desc[UR50][R2.64+0x144], R65 ;  /* 0x0001444102001986 */ /* 0x000fe2000c101932 */
[-C--:B0-----:R-:W-:Y:S01]  /*7ba0*/  FMUL R5, R66, R23.reuse ;  /* 0x0000001742057220 */ /* 0x081fe20000400000 */
[C---:B------:R-:W-:Y:S02]  /*7bb0*/  ISETP.GT.AND P1, PT, R4.reuse, RZ, P4 ;  /* 0x000000ff0400720c */ /* 0x040fe40002724270 */
[C---:B------:R-:W-:Y:S02]  /*7bc0*/  ISETP.GT.AND P4, PT, R4.reuse, 0x8, P4 ;  /* 0x000000080400780c */ /* 0x040fe40002784270 */
[----:B------:R0:W-:Y:S01]  /*7bd0*/  @P0 STG.E desc[UR50][R6.64+0x140], R5 ;  /* 0x0001400506000986 */ /* 0x0001e2000c101932 */
[----:B------:R-:W-:Y:S01]  /*7be0*/  ISETP.GT.AND P0, PT, R4, 0x8, P5 ;  /* 0x000000080400780c */ /* 0x000fe20002f04270 */
[----:B-1----:R-:W-:Y:S01]  /*7bf0*/  FMUL R9, R68, R23 ;  /* 0x0000001744097220 */ /* 0x002fe20000400000 */
[C---:B------:R-:W-:Y:S01]  /*7c00*/  ISETP.GT.AND P5, PT, R0.reuse, 0x60, PT ;  /* 0x000000600000780c */ /* 0x040fe20003fa4270 */
[----:B------:R-:W-:Y:S01]  /*7c10*/  @P3 STG.E desc[UR50][R6.64+0x144], R67 ;  /* 0x0001444306003986 */ /* 0x000fe2000c101932 */
[----:B------:R-:W-:-:S03]  /*7c20*/  ISETP.GT.AND P3, PT, R0, 0x61, PT ;  /* 0x000000610000780c */ /* 0x000fc60003f64270 */
        /* <DEDUP_REMOVED lines=87> */
[----:B------:R-:W-:Y:S01]  /*81a0*/  ISETP.GT.AND P1, PT, R4, RZ, P4 ;  /* 0x000000ff0400720c */ /* 0x000fe20002724270 */
[----:B0-----:R-:W-:Y:S01]  /*81b0*/  FMUL R5, R98, R23 ;  /* 0x0000001762057220 */ /* 0x001fe20000400000 */
[----:B------:R-:W-:-:S04]  /*81c0*/  ISETP.GT.AND P4, PT, R4, 0x8, P4 ;  /* 0x000000080400780c */ /* 0x000fc80002784270 */
[----:B------:R0:W-:Y:S01]  /*81d0*/  @P0 STG.E desc[UR50][R6.64+0x240], R5 ;  /* 0x0002400506000986 */ /* 0x0001e2000c101932 */
[----:B-1----:R-:W-:Y:S01]  /*81e0*/  FMUL R9, R100, R23 ;  /* 0x0000001764097220 */ /* 0x002fe20000400000 */
[----:B------:R-:W-:Y:S02]  /*81f0*/  ISETP.GT.AND P0, PT, R4, 0x8, P5 ;  /* 0x000000080400780c */ /* 0x000fe40002f04270 */
[----:B------:R-:W-:Y:S01]  /*8200*/  @P3 STG.E desc[UR50][R6.64+0x244], R99 ;  /* 0x0002446306003986 */ /* 0x000fe2000c101932 */
[----:B------:R-:W-:-:S03]  /*8210*/  ISETP.GT.AND P5, PT, R0, 0xa0, PT ;  /* 0x000000a00000780c */ /* 0x000fc60003fa4270 */
[----:B------:R1:W-:Y:S01]  /*8220*/  @P2 STG.E desc[UR50][R2.64+0x260], R9 ;  /* 0x0002600902002986 */ /* 0x0003e2000c101932 */
[----:B------:R-:W-:Y:S02]  /*8230*/  ISETP.GT.AND P2, PT, R0, 0xa1, PT ;  /* 0x000000a10000780c */ /* 0x000fe40003f44270 */
[C---:B------:R-:W-:Y:S01]  /*8240*/  ISETP.GT.AND P3, PT, R4.reuse, RZ, P5 ;  /* 0x000000ff0400720c */ /* 0x040fe20002f64270 */
[----:B------:R-:W-:Y:S01]  /*8250*/  @P1 STG.E desc[UR50][R2.64+0x264], R101 ;  /* 0x0002646502001986 */ /* 0x000fe2000c101932 */
[----:B------:R-:W-:Y:S01]  /*8260*/  ISETP.GT.AND P1, PT, R4, RZ, P2 ;  /* 0x000000ff0400720c */ /* 0x000fe20001724270 */
[----:B0-----:R-:W-:Y:S01]  /*8270*/  FMUL R5, R102, R23 ;  /* 0x0000001766057220 */ /* 0x001fe20000400000 */
[----:B------:R-:W-:-:S04]  /*8280*/  ISETP.GT.AND P2, PT, R4, 0x8, P2 ;  /* 0x000000080400780c */ /* 0x000fc80001744270 */
[----:B------:R0:W-:Y:S01]  /*8290*/  @P0 STG.E desc[UR50][R6.64+0x260], R5 ;  /* 0x0002600506000986 */ /* 0x0001e2000c101932 */
[----:B-1----:R-:W-:Y:S01]  /*82a0*/  FMUL R9, R104, R23 ;  /* 0x0000001768097220 */ /* 0x002fe20000400000 */
[----:B------:R-:W-:Y:S02]  /*82b0*/  ISETP.GT.AND P0, PT, R4, 0x8, P5 ;  /* 0x000000080400780c */ /* 0x000fe40002f04270 */
[----:B------:R-:W-:Y:S04]  /*82c0*/  @P4 STG.E desc[UR50][R6.64+0x264], R103 ;  /* 0x0002646706004986 */ /* 0x000fe8000c101932 */
[----:B------:R1:W-:Y:S01]  /*82d0*/  @P3 STG.E desc[UR50][R2.64+0x280], R9 ;  /* 0x0002800902003986 */ /* 0x0003e2000c101932 */
[----:B------:R-:W-:-:S03]  /*82e0*/  ISETP.GT.AND P3, PT, R0, 0xa8, PT ;  /* 0x000000a80000780c */ /* 0x000fc60003f64270 */
[----:B------:R-:W-:Y:S01]  /*82f0*/  @P1 STG.E desc[UR50][R2.64+0x284], R105 ;  /* 0x0002846902001986 */ /* 0x000fe2000c101932 */
[----:B------:R-:W-:Y:S01]  /*8300*/  ISETP.GT.AND P1, PT, R0, 0xa9, PT ;  /* 0x000000a90000780c */ /* 0x000fe20003f24270 */
[-C--:B0-----:R-:W-:Y:S01]  /*8310*/  FMUL R5, R106, R23.reuse ;  /* 0x000000176a057220 */ /* 0x081fe20000400000 */
[C---:B------:R-:W-:Y:S02]  /*8320*/  ISETP.GT.AND P5, PT, R4.reuse, RZ, P3 ;  /* 0x000000ff0400720c */ /* 0x040fe40001fa4270 */
[----:B------:R-:W-:Y:S02]  /*8330*/  ISETP.GT.AND P4, PT, R4, RZ, P1 ;  /* 0x000000ff0400720c */ /* 0x000fe40000f84270 */
[----:B------:R0:W-:Y:S01]  /*8340*/  @P0 STG.E desc[UR50][R6.64+0x280], R5 ;  /* 0x0002800506000986 */ /* 0x0001e2000c101932 */
[----:B-1----:R-:W-:Y:S01]  /*8350*/  FMUL R9, R108, R23 ;  /* 0x000000176c097220 */ /* 0x002fe20000400000 */
[C---:B------:R-:W-:Y:S02]  /*8360*/  ISETP.GT.AND P3, PT, R4.reuse, 0x8, P3 ;  /* 0x000000080400780c */ /* 0x040fe40001f64270 */
[----:B------:R-:W-:Y:S01]  /*8370*/  @P2 STG.E desc[UR50][R6.64+0x284], R107 ;  /* 0x0002846b06002986 */ /* 0x000fe2000c101932 */
[----:B------:R-:W-:-:S02]  /*8380*/  ISETP.GT.AND P1, PT, R4, 0x8, P1 ;  /* 0x000000080400780c */ /* 0x000fc40000f24270 */
[C---:B------:R-:W-:Y:S02]  /*8390*/  ISETP.GT.AND P0, PT, R0.reuse, 0xb0, PT ;  /* 0x000000b00000780c */ /* 0x040fe40003f04270 */
[----:B------:R-:W-:Y:S01]  /*83a0*/  ISETP.GT.AND P2, PT, R0, 0xb1, PT ;  /* 0x000000b10000780c */ /* 0x000fe20003f44270 */
[----:B------:R1:W-:Y:S01]  /*83b0*/  @P5 STG.E desc[UR50][R2.64+0x2a0], R9 ;  /* 0x0002a00902005986 */ /* 0x0003e2000c101932 */
[----:B------:R-:W-:Y:S01]  /*83c0*/  ISETP.GT.AND P5, PT, R4, RZ, P0 ;  /* 0x000000ff0400720c */ /* 0x000fe200007a4270 */
[-C--:B0-----:R-:W-:Y:S01]  /*83d0*/  FMUL R5, R110, R23.reuse ;  /* 0x000000176e057220 */ /* 0x081fe20000400000 */
[C---:B------:R-:W-:Y:S01]  /*83e0*/  ISETP.GT.AND P0, PT, R4.reuse, 0x8, P0 ;  /* 0x000000080400780c */ /* 0x040fe20000704270 */
[----:B------:R-:W-:Y:S01]  /*83f0*/  @P4 STG.E desc[UR50][R2.64+0x2a4], R109 ;  /* 0x0002a46d02004986 */ /* 0x000fe2000c101932 */
[C---:B------:R-:W-:Y:S02]  /*8400*/  ISETP.GT.AND P4, PT, R4.reuse, RZ, P2 ;  /* 0x000000ff0400720c */ /* 0x040fe40001784270 */
[----:B------:R-:W-:Y:S01]  /*8410*/  ISETP.GT.AND P2, PT, R4, 0x8, P2 ;  /* 0x000000080400780c */ /* 0x000fe20001744270 */
[----:B------:R0:W-:Y:S01]  /*8420*/  @P3 STG.E desc[UR50][R6.64+0x2a0], R5 ;  /* 0x0002a00506003986 */ /* 0x0001e2000c101932 */
[----:B------:R-:W-:Y:S01]  /*8430*/  ISETP.GT.AND P3, PT, R0, 0xb9, PT ;  /* 0x000000b90000780c */ /* 0x000fe20003f64270 */
[----:B-1----:R-:W-:-:S02]  /*8440*/  FMUL R9, R112, R23 ;  /* 0x0000001770097220 */ /* 0x002fc40000400000 */
[----:B------:R-:W-:Y:S01]  /*8450*/  @P1 STG.E desc[UR50][R6.64+0x2a4], R111 ;  /* 0x0002a46f06001986 */ /* 0x000fe2000c101932 */
[----:B------:R-:W-:-:S03]  /*8460*/  ISETP.GT.AND P1, PT, R0, 0xb8, PT ;  /* 0x000000b80000780c */ /* 0x000fc60003f24270 */
[----:B------:R1:W-:Y:S01]  /*8470*/  @P5 STG.E desc[UR50][R2.64+0x2c0], R9 ;  /* 0x0002c00902005986 */ /* 0x0003e2000c101932 */
[----:B------:R-:W-:Y:S01]  /*8480*/  ISETP.GT.AND P5, PT, R4, RZ, P1 ;  /* 0x000000ff0400720c */ /* 0x000fe20000fa4270 */
[-C--:B0-----:R-:W-:Y:S02]  /*8490*/  FMUL R5, R114, R23.reuse ;  /* 0x0000001772057220 */ /* 0x081fe40000400000 */
[----:B------:R-:W-:Y:S01]  /*84a0*/  @P4 STG.E desc[UR50][R2.64+0x2c4], R113 ;  /* 0x0002c47102004986 */ /* 0x000fe2000c101932 */
[C---:B------:R-:W-:Y:S02]  /*84b0*/  ISETP.GT.AND P4, PT, R4.reuse, RZ, P3 ;  /* 0x000000ff0400720c */ /* 0x040fe40001f84270 */
[----:B------:R-:W-:Y:S01]  /*84c0*/  ISETP.GT.AND P1, PT, R4, 0x8, P1 ;  /* 0x000000080400780c */ /* 0x000fe20000f24270 */
[----:B------:R0:W-:Y:S01]  /*84d0*/  @P0 STG.E desc[UR50][R6.64+0x2c0], R5 ;  /* 0x0002c00506000986 */ /* 0x0001e2000c101932 */
[----:B------:R-:W-:Y:S02]  /*84e0*/  ISETP.GT.AND P0, PT, R0, 0xc0, PT ;  /* 0x000000c00000780c */ /* 0x000fe40003f04270 */
[----:B------:R-:W-:Y:S01]  /*84f0*/  ISETP.GT.AND P3, PT, R4, 0x8, P3 ;  /* 0x000000080400780c */ /* 0x000fe20001f64270 */
[----:B-1----:R-:W-:Y:S01]  /*8500*/  FMUL R9, R116, R23 ;  /* 0x0000001774097220 */ /* 0x002fe20000400000 */
        /* <DEDUP_REMOVED lines=79> */
[C---:B------:R-:W-:Y:S01]  /*8a00*/  ISETP.GT.AND P0, PT, R4.reuse, 0x8, P0 ;  /* 0x000000080400780c */ /* 0x040fe20000704270 */
[----:B------:R0:W-:Y:S01]  /*8a10*/  @P1 STG.E desc[UR50][R6.64+0x3a0], R5 ;  /* 0x0003a00506001986 */ /* 0x0001e2000c101932 */
[----:B------:R-:W-:Y:S02]  /*8a20*/  ISETP.GT.AND P2, PT, R4, 0x8, P2 ;  /* 0x000000080400780c */ /* 0x000fe40001744270 */
[----:B------:R-:W-:Y:S01]  /*8a30*/  ISETP.GT.AND P1, PT, R0, 0xf9, PT ;  /* 0x000000f90000780c */ /* 0x000fe20003f24270 */
[----:B-1----:R-:W-:Y:S01]  /*8a40*/  FMUL R9, R144, R23 ;  /* 0x0000001790097220 */ /* 0x002fe20000400000 */
[----:B------:R-:W-:Y:S01]  /*8a50*/  @P3 STG.E desc[UR50][R6.64+0x3a4], R143 ;  /* 0x0003a48f06003986 */ /* 0x000fe2000c101932 */
[----:B------:R-:W-:-:S03]  /*8a60*/  ISETP.GT.AND P3, PT, R0, 0xf8, PT ;  /* 0x000000f80000780c */ /* 0x000fc60003f64270 */
[----:B------:R1:W-:Y:S01]  /*8a70*/  @P5 STG.E desc[UR50][R2.64+0x3c0], R9 ;  /* 0x0003c00902005986 */ /* 0x0003e2000c101932 */
[C---:B------:R-:W-:Y:S02]  /*8a80*/  ISETP.GT.AND P5, PT, R4.reuse, RZ, P3 ;  /* 0x000000ff0400720c */ /* 0x040fe40001fa4270 */
[C---:B------:R-:W-:Y:S01]  /*8a90*/  ISETP.GT.AND P3, PT, R4.reuse, 0x8, P3 ;  /* 0x000000080400780c */ /* 0x040fe20001f64270 */
[----:B------:R-:W-:Y:S01]  /*8aa0*/  @P4 STG.E desc[UR50][R2.64+0x3c4], R145 ;  /* 0x0003c49102004986 */ /* 0x000fe2000c101932 */
[C---:B------:R-:W-:Y:S01]  /*8ab0*/  ISETP.GT.AND P4, PT, R4.reuse, RZ, P1 ;  /* 0x000000ff0400720c */ /* 0x040fe20000f84270 */
[----:B0-----:R-:W-:Y:S01]  /*8ac0*/  @P0 IMAD.MOV.U32 R5, RZ, RZ, R7 ;  /* 0x000000ffff050224 */ /* 0x001fe200078e0007 */
[----:B------:R-:W-:Y:S01]  /*8ad0*/  ISETP.GT.AND P1, PT, R4, 0x8, P1 ;  /* 0x000000080400780c */ /* 0x000fe20000f24270 */
[----:B------:R-:W-:Y:S02]  /*8ae0*/  @P0 IMAD.MOV.U32 R4, RZ, RZ, R6 ;  /* 0x000000ffff040224 */ /* 0x000fe400078e0006 */
[----:B-1----:R-:W-:-:S03]  /*8af0*/  FMUL R9, R148, R23 ;  /* 0x0000001794097220 */ /* 0x002fc60000400000 */
[----:B------:R0:W-:Y:S02]  /*8b00*/  @P0 STG.E desc[UR50][R4.64+0x3c0], R11 ;  /* 0x0003c00b04000986 */ /* 0x0001e4000c101932 */
[----:B0-----:R-:W-:Y:S02]  /*8b10*/  @P2 IMAD.MOV.U32 R4, RZ, RZ, R6 ;  /* 0x000000ffff042224 */ /* 0x001fe400078e0006 */
[----:B------:R-:W-:-:S05]  /*8b20*/  @P2 IMAD.MOV.U32 R5, RZ, RZ, R7 ;  /* 0x000000ffff052224 */ /* 0x000fca00078e0007 */
[----:B------:R-:W-:Y:S04]  /*8b30*/  @P2 STG.E desc[UR50][R4.64+0x3c4], R147 ;  /* 0x0003c49304002986 */ /* 0x000fe8000c101932 */
[----:B------:R-:W-:Y:S04]  /*8b40*/  @P5 STG.E desc[UR50][R2.64+0x3e0], R9 ;  /* 0x0003e00902005986 */ /* 0x000fe8000c101932 */
[----:B------:R0:W-:Y:S02]  /*8b50*/  @P4 STG.E desc[UR50][R2.64+0x3e4], R149 ;  /* 0x0003e49502004986 */ /* 0x0001e4000c101932 */
[----:B0-----:R-:W-:-:S02]  /*8b60*/  @P3 IMAD.MOV.U32 R2, RZ, RZ, R6 ;  /* 0x000000ffff023224 */ /* 0x001fc400078e0006 */
[----:B------:R-:W-:-:S05]  /*8b70*/  @P3 IMAD.MOV.U32 R3, RZ, RZ, R7 ;  /* 0x000000ffff033224 */ /* 0x000fca00078e0007 */
[----:B------:R0:W-:Y:S04]  /*8b80*/  @P3 STG.E desc[UR50][R2.64+0x3e0], R13 ;  /* 0x0003e00d02003986 */ /* 0x0001e8000c101932 */
[----:B------:R0:W-:Y:S02]  /*8b90*/  @P1 STG.E desc[UR50][R6.64+0x3e4], R151 ;  /* 0x0003e49706001986 */ /* 0x0001e4000c101932 */
.L_x_289:
[----:B------:R-:W-:Y:S05]  /*8ba0*/  BSYNC B0 ;  /* 0x0000000000007941 */ /* 0x000fea0003800000 */
.L_x_35:
[----:B0-----:R-:W-:Y:S01]  /*8bb0*/  IMAD.U32 R2, RZ, RZ, UR38 ;  /* 0x00000026ff027e24 */ /* 0x001fe2000f8e00ff */
[----:B------:R-:W-:Y:S01]  /*8bc0*/  ULDC.64 UR4, c[0x0][0x650] ;  /* 0x0001940000047ab9 */ /* 0x000fe20000000a00 */
[----:B------:R-:W-:Y:S01]  /*8bd0*/  IMAD.U32 R0, RZ, RZ, UR41 ;  /* 0x00000029ff007e24 */ /* 0x000fe2000f8e00ff */
[----:B------:R0:W-:Y:S01]  /*8be0*/  SYNCS.ARRIVE.TRANS64.A1T0 RZ, [R159+UR46], RZ ;  /* 0x000000ff9fff79a7 */ /* 0x0001e2000810002e */
[----:B------:R-:W-:Y:S01]  /*8bf0*/  IMAD.U32 R3, RZ, RZ, UR39 ;  /* 0x00000027ff037e24 */ /* 0x000fe2000f8e00ff */
[C---:B------:R-:W-:Y:S01]  /*8c00*/  LEA R16, P0, R2.reuse, R16, 0x1 ;  /* 0x0000001002107211 */ /* 0x040fe200078008ff */
[----:B------:R-:W-:Y:S02]  /*8c10*/  IMAD.MOV.U32 R18, RZ, RZ, -0x1 ;  /* 0xffffffffff127424 */ /* 0x000fe400078e00ff */
[----:B------:R-:W-:Y:S01]  /*8c20*/  IMAD.MOV.U32 R19, RZ, RZ, -0x1 ;  /* 0xffffffffff137424 */ /* 0x000fe200078e00ff */
[----:B------:R-:W-:Y:S01]  /*8c30*/  LEA.HI.X R17, R2, R17, R0, 0x1, P0 ;  /* 0x0000001102117211 */ /* 0x000fe200000f0c00 */
[----:B------:R-:W-:Y:S01]  /*8c40*/  IMAD.MOV.U32 R2, RZ, RZ, -0x1 ;  /* 0xffffffffff027424 */ /* 0x000fe200078e00ff */
[----:B------:R-:W-:-:S02]  /*8c50*/  ISETP.GE.U32.AND P0, PT, R16, UR4, PT ;  /* 0x0000000410007c0c */ /* 0x000fc4000bf06070 */
[----:B------:R-:W-:Y:S02]  /*8c60*/  PRMT R0, RZ, 0x7610, R0 ;  /* 0x00007610ff007816 */ /* 0x000fe40000000000 */
[----:B------:R-:W-:-:S13]  /*8c70*/  ISETP.GE.U32.AND.EX P0, PT, R17, UR5, PT, P0 ;  /* 0x0000000511007c0c */ /* 0x000fda000bf06100 */
[----:B0-----:R-:W-:Y:S05]  /*8c80*/  @P0 BRA `(.L_x_290) ;  /* 0x00000004008c0947 */ /* 0x001fea0003800000 */
[----:B------:R-:W0:Y:S01]  /*8c90*/  S2UR UR7, SR_CTAID.X ;  /* 0x00000000000779c3 */ /* 0x000e220000002500 */
[----:B------:R-:W-:Y:S01]  /*8ca0*/  ULDC.64 UR4, c[0x0][0x628] ;  /* 0x00018a0000047ab9 */ /* 0x000fe20000000a00 */
[----:B------:R-:W-:Y:S01]  /*8cb0*/  ULDC UR6, c[0x0][0x150] ;  /* 0x0000540000067ab9 */ /* 0x000fe20000000800 */
[----:B------:R-:W-:Y:S01]  /*8cc0*/  ISETP.NE.U32.AND P0, PT, RZ, UR4, PT ;  /* 0x00000004ff007c0c */ /* 0x000fe2000bf05070 */
[----:B------:R-:W-:Y:S01]  /*8cd0*/  ULDC UR15, c[0x0][0x630] ;  /* 0x00018c00000f7ab9 */ /* 0x000fe20000000800 */
[C---:B------:R-:W-:Y:S01]  /*8ce0*/  R2UR UR16, R16.reuse ;  /* 0x00000000101072ca */ /* 0x040fe200000e0000 */
[----:B------:R-:W-:Y:S01]  /*8cf0*/  ULDC UR18, c[0x0][0x154] ;  /* 0x0000550000127ab9 */ /* 0x000fe20000000800 */
[----:B------:R-:W-:Y:S01]  /*8d00*/  ISETP.NE.AND.EX P0, PT, RZ, UR5, PT, P0 ;  /* 0x00000005ff007c0c */ /* 0x000fe2000bf05300 */
[----:B------:R-:W1:Y:S01]  /*8d10*/  S2UR UR19, SR_CTAID.Y ;  /* 0x00000000001379c3 */ /* 0x000e620000002600 */
[----:B------:R-:W-:Y:S02]  /*8d20*/  R2UR UR17, R17 ;  /* 0x00000000111172ca */ /* 0x000fe400000e0000 */
[----:B------:R-:W-:-:S02]  /*8d30*/  R2UR UR12, R16 ;  /* 0x00000000100c72ca */ /* 0x000fc400000e0000 */
[----:B------:R-:W-:Y:S02]  /*8d40*/  R2UR UR13, R17 ;  /* 0x00000000110d72ca */ /* 0x000fe400000e0000 */
[----:B0-----:R-:W-:-:S05]  /*8d50*/  I2FP.F32.U32 R0, UR7 ;  /* 0x0000000700007c45 */ /* 0x001fca0008201000 */
[----:B------:R-:W-:-:S04]  /*8d60*/  FMUL R0, R0, UR6 ;  /* 0x0000000600007c20 */ /* 0x000fc80008400000 */
[----:B------:R0:W0:Y:S01]  /*8d70*/  F2I.U32.TRUNC.NTZ R2, R0 ;  /* 0x0000000000027305 */ /* 0x000022000020f000 */
[----:B-1----:R-:W-:Y:S05]  /*8d80*/  @!P0 BRA `(.L_x_291) ;  /* 0x0000000000308947 */ /* 0x002fea0003800000 */
        /* <DEDUP_REMOVED lines=12> */
.L_x_291:
[----:B------:R-:W-:Y:S01]  /*8e50*/  USHF.R.U64 UR6, UR12, UR15, UR13 ;  /* 0x0000000f0c067299 */ /* 0x000fe2000800120d */
[----:B0-----:R-:W-:Y:S01]  /*8e60*/  I2FP.F32.U32 R0, UR19 ;  /* 0x0000001300007c45 */ /* 0x001fe20008201000 */
[----:B------:R-:W-:Y:S01]  /*8e70*/  USHF.R.U32.HI UR4, URZ, UR15, UR13 ;  /* 0x0000000f3f047299 */ /* 0x000fe2000801160d */
[----:B------:R-:W-:Y:S01]  /*8e80*/  R2UR UR14, R2 ;  /* 0x00000000020e72ca */ /* 0x000fe200000e0000 */
[----:B------:R-:W-:Y:S02]  /*8e90*/  UIADD3 UR9, UP0, URZ, -UR6, URZ ;  /* 0x800000063f097290 */ /* 0x000fe4000ff1e03f */
[----:B------:R-:W-:Y:S01]  /*8ea0*/  FMUL R0, R0, UR18 ;  /* 0x0000001200007c20 */ /* 0x000fe20008400000 */
[----:B------:R-:W-:Y:S01]  /*8eb0*/  ULDC.64 UR12, c[0x0][0x620] ;  /* 0x00018800000c7ab9 */ /* 0x000fe20000000a00 */
[----:B------:R-:W-:Y:S01]  /*8ec0*/  UIADD3.X UR4, URZ, ~UR4, URZ, UP0, !UPT ;  /* 0x800000043f047290 */ /* 0x000fe200087fe43f */
[----:B------:R-:W-:Y:S01]  /*8ed0*/  UMOV UR10, UR16 ;  /* 0x00000010000a7c82 */ /* 0x000fe20008000000 */
[----:B------:R-:W-:-:S02]  /*8ee0*/  UMOV UR11, UR17 ;  /* 0x00000011000b7c82 */ /* 0x000fc40008000000 */
[----:B------:R-:W0:Y:S01]  /*8ef0*/  F2I.U32.TRUNC.NTZ R0, R0 ;  /* 0x0000000000007305 */ /* 0x000e22000020f000 */
[----:B------:R-:W-:Y:S02]  /*8f00*/  UIMAD UR4, UR4, UR12, URZ ;  /* 0x0000000c040472a4 */ /* 0x000fe4000f8e023f */
[----:B------:R-:W-:Y:S02]  /*8f10*/  UIMAD.WIDE.U32 UR10, UR9, UR12, UR10 ;  /* 0x0000000c090a72a5 */ /* 0x000fe4000f8e000a */
[----:B------:R-:W-:Y:S01]  /*8f20*/  UIMAD UR9, UR9, UR13, UR4 ;  /* 0x0000000d090972a4 */ /* 0x000fe2000f8e0204 */
[----:B------:R-:W-:Y:S01]  /*8f30*/  ULDC UR22, c[0x0][0x658] ;  /* 0x0001960000167ab9 */ /* 0x000fe20000000800 */
[----:B------:R-:W-:Y:S02]  /*8f40*/  UMOV UR12, 0xffffffff ;  /* 0xffffffff000c7882 */ /* 0x000fe40000000000 */
[----:B------:R-:W-:Y:S01]  /*8f50*/  UIADD3 UR11, UR11, UR9, URZ ;  /* 0x000000090b0b7290 */ /* 0x000fe2000fffe03f */
[----:B------:R-:W-:Y:S01]  /*8f60*/  ULDC UR13, c[0x0][0x618] ;  /* 0x00018600000d7ab9 */ /* 0x000fe20000000800 */
[----:B------:R-:W-:Y:S01]  /*8f70*/  ULDC.64 UR4, c[0x0][0x640] ;  /* 0x0001900000047ab9 */ /* 0x000fe20000000a00 */
[----:B------:R-:W-:Y:S01]  /*8f80*/  USHF.L.U32 UR18, UR12, UR22, URZ ;  /* 0x000000160c127299 */ /* 0x000fe2000800063f */
[----:B------:R-:W-:Y:S01]  /*8f90*/  ISETP.NE.U32.AND P0, PT, RZ, UR4, PT ;  /* 0x00000004ff007c0c */ /* 0x000fe2000bf05070 */
[----:B------:R-:W-:Y:S01]  /*8fa0*/  USHF.R.U64 UR12, UR10, UR13, UR11 ;  /* 0x0000000d0a0c7299 */ /* 0x000fe2000800120b */
[----:B0-----:R-:W-:Y:S01]  /*8fb0*/  R2UR UR16, R0 ;  /* 0x00000000001072ca */ /* 0x001fe200000e0000 */
[----:B------:R-:W-:Y:S01]  /*8fc0*/  USHF.R.U32.HI UR10, URZ, UR13, UR11 ;  /* 0x0000000d3f0a7299 */ /* 0x000fe2000801160b */
[----:B------:R-:W-:Y:S01]  /*8fd0*/  ISETP.NE.AND.EX P0, PT, RZ, UR5, PT, P0 ;  /* 0x00000005ff007c0c */ /* 0x000fe2000bf05300 */
[----:B------:R-:W-:Y:S01]  /*8fe0*/  ULDC UR17, c[0x0][0x608] ;  /* 0x0001820000117ab9 */ /* 0x000fe20000000800 */
[----:B------:R-:W-:-:S02]  /*8ff0*/  ULOP3.LUT UR23, URZ, UR18, URZ, 0x33, !UPT ;  /* 0x000000123f177292 */ /* 0x000fc4000f8e333f */
[----:B------:R-:W-:Y:S02]  /*9000*/  USHF.R.U64 UR18, UR12, UR17, UR10 ;  /* 0x000000110c127299 */ /* 0x000fe4000800120a */
[----:B------:R-:W-:Y:S01]  /*9010*/  USHF.R.U32.HI UR10, URZ, UR17, UR10 ;  /* 0x000000113f0a7299 */ /* 0x000fe2000801160a */
[----:B------:R-:W-:Y:S01]  /*9020*/  UMOV UR20, 0x1 ;  /* 0x0000000100147882 */ /* 0x000fe20000000000 */
[----:B------:R-:W-:Y:S02]  /*9030*/  UIADD3 UR14, -UR14, URZ, URZ ;  /* 0x0000003f0e0e7290 */ /* 0x000fe4000fffe13f */
[----:B------:R-:W-:Y:S02]  /*9040*/  USHF.L.U32 UR13, UR20, UR22, URZ ;  /* 0x00000016140d7299 */ /* 0x000fe4000800063f */
[----:B------:R-:W-:Y:S01]  /*9050*/  USHF.R.U64 UR20, UR18, UR22, UR10 ;  /* 0x0000001612147299 */ /* 0x000fe2000800120a */
[----:B------:R-:W-:Y:S01]  /*9060*/  ULDC UR15, c[0x0][0x144] ;  /* 0x00005100000f7ab9 */ /* 0x000fe20000000800 */
[----:B------:R-:W-:Y:S01]  /*9070*/  ULDC UR8, c[0x0][0x600] ;  /* 0x0001800000087ab9 */ /* 0x000fe20000000800 */
[----:B------:R-:W-:-:S02]  /*9080*/  UIADD3 UR21, -UR16, URZ, URZ ;  /* 0x0000003f10157290 */ /* 0x000fc4000fffe13f */
[----:B------:R-:W-:Y:S02]  /*9090*/  USHF.R.U32.HI UR17, URZ, UR22, UR10 ;  /* 0x000000163f117299 */ /* 0x000fe4000801160a */
[----:B------:R-:W-:Y:S02]  /*90a0*/  UIADD3 UR9, UR8, -0x1, URZ ;  /* 0xffffffff08097890 */ /* 0x000fe4000fffe03f */
[----:B------:R-:W-:Y:S01]  /*90b0*/  UIMAD UR22, UR15, UR14, UR7 ;  /* 0x0000000e0f1672a4 */ /* 0x000fe2000f8e0207 */
[----:B------:R-:W-:Y:S01]  /*90c0*/  ULDC UR26, c[0x0][0x148] ;  /* 0x00005200001a7ab9 */ /* 0x000fe20000000800 */
[----:B------:R-:W-:Y:S01]  /*90d0*/  ULDC UR24, c[0x0][0x648] ;  /* 0x0001920000187ab9 */ /* 0x000fe20000000800 */
[----:B------:R-:W-:Y:S01]  /*90e0*/  ULDC UR25, c[0x0][0x638] ;  /* 0x00018e0000197ab9 */ /* 0x000fe20000000800 */
        /* <DEDUP_REMOVED lines=12> */
.L_x_292:
[----:B------:R-:W-:Y:S01]  /*91b0*/  UISETP.NE.AND UP0, UPT, UR40, URZ, UPT ;  /* 0x0000003f2800728c */ /* 0x000fe2000bf05270 */
[----:B------:R-:W-:Y:S01]  /*91c0*/  IMAD.MOV.U32 R0, RZ, RZ, 0x1 ;  /* 0x00000001ff007424 */ /* 0x000fe200078e00ff */
[----:B------:R-:W-:Y:S01]  /*91d0*/  USHF.R.U64 UR4, UR16, UR24, UR17 ;  /* 0x0000001810047299 */ /* 0x000fe20008001211 */
[----:B------:R-:W-:Y:S01]  /*91e0*/  IMAD.U32 R19, RZ, RZ, UR6 ;  /* 0x00000006ff137e24 */ /* 0x000fe2000f8e00ff */
[----:B------:R-:W-:Y:S02]  /*91f0*/  ULOP3.LUT UR18, UR18, UR23, URZ, 0xc0, !UPT ;  /* 0x0000001712127292 */ /* 0x000fe4000f8ec03f */
[----:B------:R-:W-:Y:S02]  /*9200*/  UIADD3 UR5, -UR4, URZ, URZ ;  /* 0x0000003f04057290 */ /* 0x000fe4000fffe13f */
[----:B------:R-:W-:Y:S02]  /*9210*/  ULOP3.LUT UR9, UR12, UR9, URZ, 0xc0, !UPT ;  /* 0x000000090c097292 */ /* 0x000fe4000f8ec03f */
[----:B------:R-:W-:-:S02]  /*9220*/  UIMAD UR4, UR13, UR4, UR18 ;  /* 0x000000040d0472a4 */ /* 0x000fc4000f8e0212 */
[----:B------:R-:W-:Y:S02]  /*9230*/  @UP0 UIMAD UR22, UR26, UR21, UR19 ;  /* 0x000000151a1602a4 */ /* 0x000fe4000f8e0213 */
[----:B------:R-:W-:Y:S01]  /*9240*/  UIMAD UR5, UR5, UR25, UR20 ;  /* 0x00000019050572a4 */ /* 0x000fe2000f8e0214 */
[----:B------:R-:W-:Y:S02]  /*9250*/  ULDC UR7, c[0x0][0x610] ;  /* 0x0001840000077ab9 */ /* 0x000fe40000000800 */
[----:B------:R-:W-:Y:S02]  /*9260*/  UIMAD UR4, UR4, UR7, UR22 ;  /* 0x00000007040472a4 */ /* 0x000fe4000f8e0216 */
[----:B------:R-:W-:-:S04]  /*9270*/  UIMAD UR5, UR5, UR8, UR9 ;  /* 0x00000008050572a4 */ /* 0x000fc8000f8e0209 */
[----:B------:R-:W-:Y:S02]  /*9280*/  USEL UR7, UR5, UR4, !UP0 ;  /* 0x0000000405077287 */ /* 0x000fe4000c000000 */
[----:B------:R-:W-:-:S04]  /*9290*/  USEL UR4, UR4, UR5, !UP0 ;  /* 0x0000000504047287 */ /* 0x000fc8000c000000 */
[----:B------:R-:W-:Y:S02]  /*92a0*/  IMAD.U32 R2, RZ, RZ, UR7 ;  /* 0x00000007ff027e24 */ /* 0x000fe4000f8e00ff */
[----:B------:R-:W-:-:S07]  /*92b0*/  IMAD.U32 R18, RZ, RZ, UR4 ;  /* 0x00000004ff127e24 */ /* 0x000fce000f8e00ff */
.L_x_290:
[----:B------:R-:W-:Y:S02]  /*92c0*/  LOP3.LUT P0, RZ, R0, 0xff, RZ, 0xc0, !PT ;  /* 0x000000ff00ff7812 */ /* 0x000fe4000780c0ff */
[----:B------:R-:W-:-:S11]  /*92d0*/  LOP3.LUT R168, R168, 0x1, RZ, 0x3c, !PT ;  /* 0x00000001a8a87812 */ /* 0x000fd600078e3cff */
[----:B------:R-:W-:Y:S05]  /*92e0*/  @P0 BRA `(.L_x_293) ;  /* 0xffffff8000f80947 */ /* 0x000fea000383ffff */
[----:B------:R-:W-:Y:S05]  /*92f0*/  EXIT ;  /* 0x000000000000794d */ /* 0x000fea0003800000 */
.L_x_16:
[----:B------:R-:W-:-:S08]  /*9300*/  ISETP.NE.AND P0, PT, RZ, UR6, PT ;  /* 0x00000006ff007c0c */ /* 0x000fd0000bf05270 */
[----:B-----5:R-:W0:-:S00]  /*9310*/  USETMAXREG.DEALLOC.CTAPOOL 0x28 ;  /* 0x00000028000079c8 */ /* 0x020e0000080e0500 */
[----:B------:R-:W-:Y:S05]  /*9320*/  @P0 EXIT ;  /* 0x000000000000094d */ /* 0x000fea0003800000 */
[----:B0-----:R-:W-:Y:S01]  /*9330*/  LOP3.LUT P0, RZ, R0, 0xff, RZ, 0xc0, !PT ;  /* 0x000000ff00ff7812 */ /* 0x001fe2000780c0ff */
[----:B------:R-:W-:Y:S02]  /*9340*/  IMAD.MOV.U32 R8, RZ, RZ, 0x1 ;  /* 0x00000001ff087424 */ /* 0x000fe400078e00ff */
[----:B------:R-:W-:-:S10]  /*9350*/  IMAD.MOV.U32 R0, RZ, RZ, RZ ;  /* 0x000000ffff007224 */ /* 0x000fd400078e00ff */
[----:B------:R-:W-:Y:S05]  /*9360*/  @!P0 BRA `(.L_x_294) ;  /* 0x0000000c00648947 */ /* 0x000fea0003800000 */
[----:B------:R-:W0:Y:S01]  /*9370*/  S2UR UR8, SR_CgaCtaId ;  /* 0x00000000000879c3 */ /* 0x000e220000008800 */
[----:B------:R-:W-:Y:S01]  /*9380*/  LOP3.LUT P0, RZ, R3, 0x1f, RZ, 0xc0, !PT ;  /* 0x0000001f03ff7812 */ /* 0x000fe2000780c0ff */
[----:B------:R-:W-:Y:S01]  /*9390*/  ULDC UR5, c[0x0][0x658] ;  /* 0x0001960000057ab9 */ /* 0x000fe20000000800 */
[----:B------:R-:W-:Y:S01]  /*93a0*/  UMOV UR6, 0xffffffff ;  /* 0xffffffff00067882 */ /* 0x000fe20000000000 */
[----:B------:R-:W-:Y:S01]  /*93b0*/  BSSY B0, `(.L_x_294) ;  /* 0x00000d4000007945 */ /* 0x000fe20003800000 */
[----:B------:R-:W-:Y:S01]  /*93c0*/  USHF.L.U32 UR6, UR6, UR5, URZ ;  /* 0x0000000506067299 */ /* 0x000fe2000800063f */
[C---:B------:R-:W-:Y:S01]  /*93d0*/  ISETP.NE.AND P3, PT, R4.reuse, RZ, PT ;  /* 0x000000ff0400720c */ /* 0x040fe20003f65270 */
[----:B------:R-:W-:Y:S01]  /*93e0*/  IMAD.MOV.U32 R10, RZ, RZ, 0x1 ;  /* 0x00000001ff0a7424 */ /* 0x000fe200078e00ff */
[----:B------:R-:W-:Y:S01]  /*93f0*/  ISETP.NE.OR P0, PT, R4, RZ, !P0 ;  /* 0x000000ff0400720c */ /* 0x000fe20004705670 */
[----:B------:R-:W-:Y:S01]  /*9400*/  IMAD.MOV.U32 R8, RZ, RZ, 0x1 ;  /* 0x00000001ff087424 */ /* 0x000fe200078e00ff */
[----:B------:R-:W-:Y:S01]  /*9410*/  ULDC UR4, c[0x0][0x600] ;  /* 0x0001800000047ab9 */ /* 0x000fe20000000800 */
[----:B------:R-:W-:Y:S01]  /*9420*/  IMAD.MOV.U32 R0, RZ, RZ, RZ ;  /* 0x000000ffff007224 */ /* 0x000fe200078e00ff */
[----:B------:R-:W-:Y:S01]  /*9430*/  UMOV UR7, 0x1 ;  /* 0x0000000100077882 */ /* 0x000fe20000000000 */
[----:B------:R-:W-:-:S02]  /*9440*/  UIADD3 UR21, UR37, 0x1, URZ ;  /* 0x0000000125157890 */ /* 0x000fc4000fffe03f */
[----:B------:R-:W-:Y:S02]  /*9450*/  ULOP3.LUT UR13, UR42, 0x2, URZ, 0xfc, !UPT ;  /* 0x000000022a0d7892 */ /* 0x000fe4000f8efc3f */
[----:B------:R-:W-:Y:S02]  /*9460*/  UIADD3 UR4, UR4, -0x1, URZ ;  /* 0xffffffff04047890 */ /* 0x000fe4000fffe03f */
[----:B------:R-:W-:Y:S02]  /*9470*/  USHF.L.U32 UR5, UR7, UR5, URZ ;  /* 0x0000000507057299 */ /* 0x000fe4000800063f */
[----:B------:R-:W-:Y:S01]  /*9480*/  ULOP3.LUT UR6, URZ, UR6, URZ, 0x33, !UPT ;  /* 0x000000063f067292 */ /* 0x000fe2000f8e333f */
[----:B------:R-:W-:Y:S01]  /*9490*/  ULDC.64 UR30, c[0x0][0x198] ;  /* 0x00006600001e7ab9 */ /* 0x000fe20000000a00 */
[----:B0-----:R-:W-:-:S10]  /*94a0*/  IMAD.U32 R9, RZ, RZ, UR8 ;  /* 0x00000008ff097e24 */ /* 0x001fd4000f8e00ff */
.L_x_306:
[----:B------:R-:W-:-:S03]  /*94b0*/  UMOV UR7, 0xffffffff ;  /* 0xffffffff00077882 */ /* 0x000fc60000000000 */
[----:B------:R-:W-:Y:S05]  /*94c0*/  BRA.DIV UR7, `(.L_x_295) ;  /* 0x0000000e07dc7947 */ /* 0x000fea000b800000 */
[----:B------:R-:W-:-:S13]  /*94d0*/  ELECT P6, URZ, PT ;  /* 0x00000000003f782f */ /* 0x000fda00038c0000 */
.L_x_317:
[----:B------:R-:W0:Y:S01]  /*94e0*/  LDC R3, c[0x0][0x28c] ;  /* 0x0000a300ff037b82 */ /* 0x000e220000000800 */
[----:B------:R-:W-:Y:S01]  /*94f0*/  BSSY B1, `(.L_x_296) ;  /* 0x0000049000017945 */ /* 0x000fe20003800000 */
[----:B0-----:R-:W-:-:S13]  /*9500*/  ISETP.LT.OR P6, PT, R3, 0x1, !P6 ;  /* 0x000000010300780c */ /* 0x001fda00077c1670 */
[----:B------:R-:W-:Y:S05]  /*9510*/  @P6 BRA `(.L_x_297) ;  /* 0x0000000400186947 */ /* 0x000fea0003800000 */
[----:B------:R-:W-:Y:S02]  /*9520*/  IMAD R9, R18, 0x8, R9 ;  /* 0x0000000812097824 */ /* 0x000fe400078e0209 */
[----:B------:R-:W-:Y:S02]  /*9530*/  IMAD.SHL.U32 R7, R2, 0x100, RZ ;  /* 0x0000010002077824 */ /* 0x000fe400078e00ff */
[----:B------:R-:W-:Y:S02]  /*9540*/  IMAD.MOV.U32 R13, RZ, RZ, RZ ;  /* 0x000000ffff0d7224 */ /* 0x000fe400078e00ff */
[----:B------:R-:W-:Y:S02]  /*9550*/  IMAD.U32 R14, RZ, RZ, UR21 ;  /* 0x00000015ff0e7e24 */ /* 0x000fe4000f8e00ff */
[----:B------:R-:W-:Y:S02]  /*9560*/  IMAD.MOV.U32 R2, RZ, RZ, R8 ;  /* 0x000000ffff027224 */ /* 0x000fe400078e0008 */
[----:B------:R-:W-:-:S02]  /*9570*/  IMAD.MOV.U32 R4, RZ, RZ, R0 ;  /* 0x000000ffff047224 */ /* 0x000fc400078e0000 */
[----:B------:R-:W-:-:S07]  /*9580*/  IMAD.SHL.U32 R6, R9, 0x8, RZ ;  /* 0x0000000809067824 */ /* 0x000fce00078e00ff */
.L_x_301:
[----:B------:R-:W0:Y:S01]  /*9590*/  S2UR UR7, SR_CgaCtaId ;  /* 0x00000000000779c3 */ /* 0x000e220000008800 */
[----:B------:R-:W-:Y:S02]  /*95a0*/  MOV R12, 0x400 ;  /* 0x00000400000c7802 */ /* 0x000fe40000000f00 */
[----:B------:R-:W-:-:S05]  /*95b0*/  SHF.L.U32 R3, R2, 0x1f, RZ ;  /* 0x0000001f02037819 */ /* 0x000fca00000006ff */
[----:B------:R-:W1:Y:S01]  /*95c0*/  @!P3 LDC R5, c[0x0][0x500] ;  /* 0x00014000ff05bb82 */ /* 0x000e620000000800 */
[----:B0-----:R-:W-:-:S05]  /*95d0*/  IMAD.U32 R9, RZ, RZ, UR7 ;  /* 0x00000007ff097e24 */ /* 0x001fca000f8e00ff */
[----:B------:R-:W-:-:S05]  /*95e0*/  LEA R11, R9, R12, 0x18 ;  /* 0x0000000c090b7211 */ /* 0x000fca00078ec0ff */
[----:B------:R-:W-:-:S04]  /*95f0*/  IMAD R12, R4, 0x8, R11 ;  /* 0x00000008040c7824 */ /* 0x000fc800078e020b */
[----:B------:R-:W0:Y:S02]  /*9600*/  SYNCS.PHASECHK.TRANS64.TRYWAIT P1, [R12+URZ+0x10], R3 ;  /* 0x000010030c0075a7 */ /* 0x000e24000802017f */
[----:B01----:R-:W-:Y:S05]  /*9610*/  @!P1 BRA `(.L_x_298) ;  /* 0x0000000c00a89947 */ /* 0x003fea0003800000 */
.L_x_318:
[----:B------:R-:W-:Y:S01]  /*9620*/  UPRMT UR7, UR13, 0x9910, URZ ;  /* 0x000099100d077896 */ /* 0x000fe2000800003f */
[----:B------:R1:W-:Y:S03]  /*9630*/  @!P3 SYNCS.ARRIVE.TRANS64 RZ, [R12+URZ], R5 ;  /* 0x000000050cffb9a7 */ /* 0x0003e6000800003f */
[----:B------:R-:W-:-:S06]  /*9640*/  UISETP.NE.AND UP0, UPT, UR7, 0x2, UPT ;  /* 0x000000020700788c */ /* 0x000fcc000bf05270 */
[----:B------:R-:W-:-:S13]  /*9650*/  PLOP3.LUT P1, PT, PT, PT, UP0, 0x80, 0x0 ;  /* 0x000000000000781c */ /* 0x000fda0003f2f008 */
[----:B-1----:R-:W-:Y:S05]  /*9660*/  @P1 BRA `(.L_x_299) ;  /* 0x0000000000041947 */ /* 0x002fea0003800000 */
[----:B------:R-:W-:Y:S01]  /*9670*/  BPT.TRAP 0x1 ;  /* 0x000000040000795c */ /* 0x000fe20000300000 */
.L_x_299:
[----:B------:R-:W-:Y:S05]  /*9680*/  @P0 BRA `(.L_x_300) ;  /* 0x0000000000040947 */ /* 0x000fea0003800000 */
[----:B------:R-:W-:Y:S01]  /*9690*/  BPT.TRAP 0x1 ;  /* 0x000000040000795c */ /* 0x000fe20000300000 */
.L_x_300:
[----:B0-----:R-:W-:Y:S01]  /*96a0*/  IMAD R3, R4, 0x10, R9 ;  /* 0x0000001004037824 */ /* 0x001fe200078e0209 */
[----:B------:R-:W-:Y:S01]  /*96b0*/  R2UR UR34, R13 ;  /* 0x000000000d2272ca */ /* 0x000fe200000e0000 */
[----:B------:R-:W-:Y:S01]  /*96c0*/  VIADD R14, R14, 0xffffffff ;  /* 0xffffffff0e0e7836 */ /* 0x000fe20000000000 */
[----:B------:R-:W-:Y:S01]  /*96d0*/  R2UR UR33, R12 ;  /* 0x000000000c2172ca */ /* 0x000fe200000e0000 */
[----:B------:R-:W-:Y:S01]  /*96e0*/  IMAD.SHL.U32 R3, R3, 0x100, RZ ;  /* 0x0000010003037824 */ /* 0x000fe200078e00ff */
[----:B------:R-:W-:Y:S01]  /*96f0*/  R2UR UR36, R19 ;  /* 0x00000000132472ca */ /* 0x000fe200000e0000 */
[----:B------:R-:W-:Y:S01]  /*9700*/  UIADD3 UR14, UP0, UR30, 0xf0, URZ ;  /* 0x000000f01e0e7890 */ /* 0x000fe2000ff1e03f */
[----:B------:R-:W-:Y:S01]  /*9710*/  R2UR UR35, R6 ;  /* 0x00000000062372ca */ /* 0x000fe200000e0000 */
[--C-:B------:R-:W-:Y:S01]  /*9720*/  IMAD R3, R3, 0x4, R11.reuse ;  /* 0x0000000403037824 */ /* 0x100fe200078e020b */
[----:B------:R-:W-:Y:S01]  /*9730*/  R2UR UR19, R7 ;  /* 0x00000000071372ca */ /* 0x000fe200000e0000 */
[----:B------:R-:W-:Y:S01]  /*9740*/  IMAD R11, R4, 0x10000, R11 ;  /* 0x00010000040b7824 */ /* 0x000fe200078e020b */
[----:B------:R-:W-:Y:S01]  /*9750*/  UIADD3 UR44, UP1, UR30, 0x1f0, URZ ;  /* 0x000001f01e2c7890 */ /* 0x000fe2000ff3e03f */
[----:B------:R-:W-:Y:S01]  /*9760*/  ISETP.GT.AND P2, PT, R14, 0x1, PT ;  /* 0x000000010e00780c */ /* 0x000fe20003f44270 */
[----:B------:R-:W-:Y:S01]  /*9770*/  UIADD3.X UR15, URZ, UR31, URZ, UP0, !UPT ;  /* 0x0000001f3f0f7290 */ /* 0x000fe200087fe43f */
[----:B------:R-:W-:Y:S01]  /*9780*/  R2UR UR24, R3 ;  /* 0x00000000031872ca */ /* 0x000fe200000e0000 */
[----:B------:R-:W-:Y:S01]  /*9790*/  UIADD3 UR26, UR34, 0x20, URZ ;  /* 0x00000020221a7890 */ /* 0x000fe2000fffe03f */
[----:B------:R-:W-:Y:S01]  /*97a0*/  R2UR UR8, R11 ;  /* 0x000000000b0872ca */ /* 0x000fe200000e0000 */
[----:B------:R-:W-:Y:S01]  /*97b0*/  UIADD3.X UR45, URZ, UR31, URZ, UP1, !UPT ;  /* 0x0000001f3f2d7290 */ /* 0x000fe20008ffe43f */
[----:B------:R-:W-:Y:S01]  /*97c0*/  VIADD R4, R4, 0x1 ;  /* 0x0000000104047836 */ /* 0x000fe20000000000 */
[----:B------:R-:W-:Y:S01]  /*97d0*/  UMOV UR7, 0xff0000 ;  /* 0x00ff000000077882 */ /* 0x000fe20000000000 */
[----:B------:R-:W-:Y:S01]  /*97e0*/  UMOV UR22, 0x0 ;  /* 0x0000000000167882 */ /* 0x000fe20000000000 */
[----:B------:R-:W-:Y:S01]  /*97f0*/  UMOV UR23, 0x10000000 ;  /* 0x1000000000177882 */ /* 0x000fe20000000000 */
[----:B------:R-:W-:Y:S01]  /*9800*/  UMOV UR25, UR33 ;  /* 0x0000002100197c82 */ /* 0x000fe20008000000 */
[----:B------:R-:W-:Y:S01]  /*9810*/  ISETP.NE.AND P1, PT, R4, 0x2, PT ;  /* 0x000000020400780c */ /* 0x000fe20003f25270 */
[----:B------:R-:W-:Y:S01]  /*9820*/  UMOV UR28, UR36 ;  /* 0x00000024001c7c82 */ /* 0x000fe20008000000 */
[----:B------:R-:W-:Y:S01]  /*9830*/  UMOV UR27, UR35 ;  /* 0x00000023001b7c82 */ /* 0x000fe20008000000 */
[----:B------:R-:W-:Y:S01]  /*9840*/  UMOV UR17, UR33 ;  /* 0x0000002100117c82 */ /* 0x000fe20008000000 */
[----:B------:R-:W-:Y:S01]  /*9850*/  UIADD3 UR32, UR24, 0x100, URZ ;  /* 0x0000010018207890 */ /* 0x000fe2000fffe03f */
[----:B------:R-:W-:Y:S01]  /*9860*/  SEL R3, RZ, 0x1, P1 ;  /* 0x00000001ff037807 */ /* 0x000fe20000800000 */
[----:B------:R-:W-:Y:S01]  /*9870*/  UIADD3 UR24, UR24, 0x2100, URZ ;  /* 0x0000210018187890 */ /* 0x000fe2000fffe03f */
[----:B------:R-:W-:Y:S01]  /*9880*/  VIADD R13, R13, 0x40 ;  /* 0x000000400d0d7836 */ /* 0x000fe20000000000 */
[----:B------:R-:W-:Y:S01]  /*9890*/  UIADD3 UR16, UR8, 0x8100, URZ ;  /* 0x0000810008107890 */ /* 0x000fe2000fffe03f */
[----:B------:R-:W-:Y:S01]  /*98a0*/  LOP3.LUT R2, R2, R3, RZ, 0x3c, !PT ;  /* 0x0000000302027212 */ /* 0x000fe200078e3cff */
[----:B------:R-:W-:Y:S01]  /*98b0*/  UIADD3 UR8, UR8, 0x10100, URZ ;  /* 0x0001010008087890 */ /* 0x000fe2000fffe03f */
[----:B------:R-:W-:Y:S01]  /*98c0*/  SEL R4, R4, RZ, P1 ;  /* 0x000000ff04047207 */ /* 0x000fe20000800000 */
[----:B------:R-:W-:Y:S01]  /*98d0*/  UMOV UR18, UR34 ;  /* 0x0000002200127c82 */ /* 0x000fe20008000000 */
[----:B------:R-:W-:Y:S01]  /*98e0*/  UMOV UR20, UR36 ;  /* 0x0000002400147c82 */ /* 0x000fe20008000000 */
[----:B------:R0:W-:Y:S01]  /*98f0*/  UTMALDG.3D.MULTICAST [UR32], [UR14], UR7, desc[UR22] ;  /* 0x000016200e0073b4 */ /* 0x0001e20008011807 */
[----:B------:R-:W-:Y:S01]  /*9900*/  UMOV UR9, UR33 ;  /* 0x0000002100097c82 */ /* 0x000fe20008000000 */
[----:B------:R-:W-:Y:S01]  /*9910*/  UMOV UR11, UR19 ;  /* 0x00000013000b7c82 */ /* 0x000fe20008000000 */
[----:B------:R-:W-:Y:S01]  /*9920*/  UMOV UR12, UR36 ;  /* 0x00000024000c7c82 */ /* 0x000fe20008000000 */
[----:B------:R-:W-:Y:S01]  /*9930*/  UMOV UR10, UR26 ;  /* 0x0000001a000a7c82 */ /* 0x000fe20008000000 */
[----:B------:R0:W-:Y:S01]  /*9940*/  UTMALDG.3D.MULTICAST [UR24], [UR14], UR7, desc[UR22] ;  /* 0x000016180e0073b4 */ /* 0x0001e20008011807 */
[----:B------:R0:W-:Y:S01]  /*9950*/  UTMALDG.3D [UR16], [UR44], desc[UR22] ;  /* 0x000016102c0075b4 */ /* 0x0001e20008011000 */
[----:B------:R0:W-:Y:S02]  /*9960*/  UTMALDG.3D [UR8], [UR44], desc[UR22] ;  /* 0x000016082c0075b4 */ /* 0x0001e40008011000 */
[----:B0-----:R-:W-:Y:S05]  /*9970*/  @P2 BRA `(.L_x_301) ;  /* 0xfffffffc00042947 */ /* 0x001fea000383ffff */
.L_x_297:
[----:B------:R-:W-:Y:S05]  /*9980*/  BSYNC B1 ;  /* 0x0000000000017941 */ /* 0x000fea0003800000 */
.L_x_296:
[----:B------:R-:W-:Y:S01]  /*9990*/  LOP3.LUT P4, RZ, R10, 0xff, RZ, 0xc0, !PT ;  /* 0x000000ff0aff7812 */ /* 0x000fe2000788c0ff */
[----:B------:R-:W-:Y:S01]  /*99a0*/  VIADD R0, R0, UR37 ;  /* 0x0000002500007c36 */ /* 0x000fe20008000000 */
[----:B------:R-:W-:Y:S01]  /*99b0*/  ULDC.64 UR8, c[0x0][0x650] ;  /* 0x0001940000087ab9 */ /* 0x000fe20000000a00 */
[----:B------:R-:W-:Y:S01]  /*99c0*/  IMAD.U32 R3, RZ, RZ, UR37 ;  /* 0x00000025ff037e24 */ /* 0x000fe2000f8e00ff */
[----:B------:R-:W-:Y:S01]  /*99d0*/  BSSY B1, `(.L_x_302) ;  /* 0x000006f000017945 */ /* 0x000fe20003800000 */
[----:B------:R-:W-:Y:S01]  /*99e0*/  IMAD.MOV.U32 R18, RZ, RZ, -0x1 ;  /* 0xffffffffff127424 */ /* 0x000fe200078e00ff */
[----:B------:R-:W-:Y:S01]  /*99f0*/  SHF.R.U32.HI R2, RZ, 0x1, R0 ;  /* 0x00000001ff027819 */ /* 0x000fe20000011600 */
[----:B------:R-:W-:Y:S01]  /*9a00*/  IMAD.MOV.U32 R19, RZ, RZ, -0x1 ;  /* 0xffffffffff137424 */ /* 0x000fe200078e00ff */
[----:B------:R-:W-:Y:S02]  /*9a10*/  ISETP.GT.U32.AND P1, PT, R0, 0x1, PT ;  /* 0x000000010000780c */ /* 0x000fe40003f24070 */
[----:B------:R-:W-:-:S02]  /*9a20*/  LOP3.LUT R2, R2, 0x1, RZ, 0xc0, !PT ;  /* 0x0000000102027812 */ /* 0x000fc400078ec0ff */
[C---:B------:R-:W-:Y:S01]  /*9a30*/  ISETP.LT.U32.AND P1, PT, R3.reuse, 0x2, P1 ;  /* 0x000000020300780c */ /* 0x040fe20000f21070 */
[----:B------:R-:W0:Y:S01]  /*9a40*/  @P4 S2R R9, SR_CgaCtaId ;  /* 0x0000000000094919 */ /* 0x000e220000008800 */
[----:B------:R-:W-:Y:S02]  /*9a50*/  @P4 MOV R4, 0x400 ;  /* 0x0000040000044802 */ /* 0x000fe40000000f00 */
[----:B------:R-:W-:Y:S02]  /*9a60*/  ISETP.NE.U32.AND P2, PT, R2, 0x1, PT ;  /* 0x000000010200780c */ /* 0x000fe40003f45070 */
[----:B------:R-:W-:Y:S02]  /*9a70*/  LOP3.LUT R0, R0, 0x1, RZ, 0xc0, !PT ;  /* 0x0000000100007812 */ /* 0x000fe400078ec0ff */
[----:B------:R-:W-:Y:S02]  /*9a80*/  ISETP.GT.U32.AND P2, PT, R3, 0x1, !P2 ;  /* 0x000000010300780c */ /* 0x000fe40005744070 */
[----:B------:R-:W-:-:S02]  /*9a90*/  SEL R3, RZ, 0x1, !P1 ;  /* 0x00000001ff037807 */ /* 0x000fc40004800000 */
[----:B------:R-:W-:Y:S02]  /*9aa0*/  SEL R2, RZ, 0x1, !P2 ;  /* 0x00000001ff027807 */ /* 0x000fe40005000000 */
[----:B------:R-:W-:Y:S02]  /*9ab0*/  PRMT R10, RZ, 0x7610, R10 ;  /* 0x00007610ff0a7816 */ /* 0x000fe4000000000a */
[--C-:B------:R-:W-:Y:S01]  /*9ac0*/  LOP3.LUT R8, R2, R8, R3.reuse, 0x96, !PT ;  /* 0x0000000802087212 */ /* 0x100fe200078e9603 */
[----:B------:R-:W-:Y:S01]  /*9ad0*/  IMAD.MOV.U32 R2, RZ, RZ, -0x1 ;  /* 0xffffffffff027424 */ /* 0x000fe200078e00ff */
[----:B------:R-:W-:Y:S02]  /*9ae0*/  PRMT R3, RZ, 0x7610, R3 ;  /* 0x00007610ff037816 */ /* 0x000fe40000000003 */
[----:B0-----:R-:W-:-:S04]  /*9af0*/  @P4 LEA R4, R9, R4, 0x18 ;  /* 0x0000000409044211 */ /* 0x001fc800078ec0ff */
[----:B------:R0:W-:Y:S01]  /*9b00*/  @P4 SYNCS.ARRIVE.TRANS64.A1T0 RZ, [R4+URZ+0x58], RZ ;  /* 0x000058ff04ff49a7 */ /* 0x0001e2000810003f */
[----:B------:R-:W-:-:S04]  /*9b10*/  IADD3 R16, P4, R16, UR38, RZ ;  /* 0x0000002610107c10 */ /* 0x000fc8000ff9e0ff */
[----:B------:R-:W-:Y:S02]  /*9b20*/  IADD3.X R17, R17, UR41, RZ, P4, !PT ;  /* 0x0000002911117c10 */ /* 0x000fe4000a7fe4ff */
[----:B------:R-:W-:-:S04]  /*9b30*/  ISETP.GE.U32.AND P4, PT, R16, UR8, PT ;  /* 0x0000000810007c0c */ /* 0x000fc8000bf86070 */
[----:B------:R-:W-:-:S13]  /*9b40*/  ISETP.GE.U32.AND.EX P1, PT, R17, UR9, PT, P4 ;  /* 0x0000000911007c0c */ /* 0x000fda000bf26140 */
[----:B0-----:R-:W-:Y:S05]  /*9b50*/  @P1 BRA `(.L_x_303) ;  /* 0x0000000400581947 */ /* 0x001fea0003800000 */
[----:B------:R-:W0:Y:S01]  /*9b60*/  S2UR UR7, SR_CTAID.X ;  /* 0x00000000000779c3 */ /* 0x000e220000002500 */
[----:B------:R-:W-:Y:S01]  /*9b70*/  ULDC.64 UR8, c[0x0][0x628] ;  /* 0x00018a0000087ab9 */ /* 0x000fe20000000a00 */
[----:B------:R-:W-:Y:S01]  /*9b80*/  ULDC UR10, c[0x0][0x150] ;  /* 0x00005400000a7ab9 */ /* 0x000fe20000000800 */
[----:B------:R-:W-:Y:S01]  /*9b90*/  ISETP.NE.U32.AND P1, PT, RZ, UR8, PT ;  /* 0x00000008ff007c0c */ /* 0x000fe2000bf25070 */
[----:B------:R-:W-:Y:S01]  /*9ba0*/  ULDC UR11, c[0x0][0x630] ;  /* 0x00018c00000b7ab9 */ /* 0x000fe20000000800 */
[----:B------:R-:W-:Y:S01]  /*9bb0*/  ULDC UR14, c[0x0][0x154] ;  /* 0x00005500000e7ab9 */ /* 0x000fe20000000800 */
[----:B------:R-:W-:Y:S01]  /*9bc0*/  IMAD.MOV.U32 R2, RZ, RZ, R16 ;  /* 0x000000ffff027224 */ /* 0x000fe200078e0010 */
[----:B------:R-:W-:Y:S01]  /*9bd0*/  ISETP.NE.AND.EX P1, PT, RZ, UR9, PT, P1 ;  /* 0x00000009ff007c0c */ /* 0x000fe2000bf25310 */
[----:B------:R-:W1:Y:S01]  /*9be0*/  S2UR UR12, SR_CTAID.Y ;  /* 0x00000000000c79c3 */ /* 0x000e620000002600 */
[----:B0-----:R-:W-:-:S05]  /*9bf0*/  I2FP.F32.U32 R3, UR7 ;  /* 0x0000000700037c45 */ /* 0x001fca0008201000 */
[----:B------:R-:W-:Y:S01]  /*9c00*/  FMUL R12, R3, UR10 ;  /* 0x0000000a030c7c20 */ /* 0x000fe20008400000 */
[----:B------:R-:W-:-:S05]  /*9c10*/  IMAD.MOV.U32 R3, RZ, RZ, R17 ;  /* 0x000000ffff037224 */ /* 0x000fca00078e0011 */
[----:B------:R-:W-:Y:S05]  /*9c20*/  @!P1 BRA `(.L_x_304) ;  /* 0x0000000000289947 */ /* 0x000fea0003800000 */
[----:B------:R-:W-:Y:S02]  /*9c30*/  ULDC UR10, c[0x0][0x634] ;  /* 0x00018d00000a7ab9 */ /* 0x000fe40000000800 */
[----:B------:R-:W-:-:S05]  /*9c40*/  IADD3 R7, P1, R16, UR10, RZ ;  /* 0x0000000a10077c10 */ /* 0x000fca000ff3e0ff */
[----:B------:R-:W-:-:S04]  /*9c50*/  IMAD.X R11, RZ, RZ, R17, P1 ;  /* 0x000000ffff0b7224 */ /* 0x000fc800008e0611 */
[----:B------:R-:W-:-:S04]  /*9c60*/  IMAD.WIDE.U32 R4, R11, UR8, RZ ;  /* 0x000000080b047c25 */ /* 0x000fc8000f8e00ff */
[----:B------:R-:W-:-:S04]  /*9c70*/  IMAD.WIDE.U32 R4, P1, R7, UR9, R4 ;  /* 0x0000000907047c25 */ /* 0x000fc8000f820004 */
[----:B------:R-:W-:-:S04]  /*9c80*/  IMAD.WIDE.U32 R6, R7, UR8, RZ ;  /* 0x0000000807067c25 */ /* 0x000fc8000f8e00ff */
[----:B------:R-:W-:Y:S01]  /*9c90*/  IMAD.X R3, RZ, RZ, RZ, P1 ;  /* 0x000000ffff037224 */ /* 0x000fe200008e06ff */
[----:B------:R-:W-:Y:S01]  /*9ca0*/  IADD3 RZ, P1, R7, R4, RZ ;  /* 0x0000000407ff7210 */ /* 0x000fe20007f3e0ff */
[----:B------:R-:W-:-:S04]  /*9cb0*/  IMAD.MOV.U32 R2, RZ, RZ, R5 ;  /* 0x000000ffff027224 */ /* 0x000fc800078e0005 */
[----:B------:R-:W-:-:S08]  /*9cc0*/  IMAD.WIDE.U32.X R2, R11, UR9, R2, P1 ;  /* 0x000000090b027c25 */ /* 0x000fd000088e0402 */
.L_x_304:
[--C-:B------:R-:W-:Y:S01]  /*9cd0*/  SHF.R.U64 R19, R2, UR11, R3.reuse ;  /* 0x0000000b02137c19 */ /* 0x100fe20008001203 */
[----:B------:R-:W0:Y:S01]  /*9ce0*/  F2I.U32.TRUNC.NTZ R12, R12 ;  /* 0x0000000c000c7305 */ /* 0x000e22000020f000 */
[----:B------:R-:W-:Y:S01]  /*9cf0*/  SHF.R.U32.HI R2, RZ, UR11, R3 ;  /* 0x0000000bff027c19 */ /* 0x000fe20008011603 */
[----:B------:R-:W-:Y:S01]  /*9d00*/  ULDC.64 UR8, c[0x0][0x620] ;  /* 0x0001880000087ab9 */ /* 0x000fe20000000a00 */
[----:B------:R-:W-:Y:S01]  /*9d10*/  IADD3 R5, P1, RZ, -R19, RZ ;  /* 0x80000013ff057210 */ /* 0x000fe20007f3e0ff */
[----:B------:R-:W2:Y:S01]  /*9d20*/  LDC R11, c[0x0][0x610] ;  /* 0x00018400ff0b7b82 */ /* 0x000ea20000000800 */
[----:B-1----:R-:W-:Y:S01]  /*9d30*/  I2FP.F32.U32 R4, UR12 ;  /* 0x0000000c00047c45 */ /* 0x002fe20008201000 */
[----:B------:R-:W-:Y:S01]  /*9d40*/  ULDC UR11, c[0x0][0x658] ;  /* 0x00019600000b7ab9 */ /* 0x000fe20000000800 */
[----:B------:R-:W-:Y:S01]  /*9d50*/  ULDC UR16, c[0x0][0x648] ;  /* 0x0001920000107ab9 */ /* 0x000fe20000000800 */
[----:B------:R-:W-:Y:S02]  /*9d60*/  IMAD.X R2, RZ, RZ, ~R2, P1 ;  /* 0x000000ffff027224 */ /* 0x000fe400008e0e02 */
[----:B------:R-:W-:Y:S01]  /*9d70*/  FMUL R6, R4, UR14 ;  /* 0x0000000e04067c20 */ /* 0x000fe20008400000 */
[----:B------:R-:W-:Y:S01]  /*9d80*/  ULDC.64 UR14, c[0x0][0x640] ;  /* 0x00019000000e7ab9 */ /* 0x000fe20000000a00 */
[----:B------:R-:W-:Y:S01]  /*9d90*/  IMAD R4, R2, UR8, RZ ;  /* 0x0000000802047c24 */ /* 0x000fe2000f8e02ff */
[----:B------:R-:W-:Y:S01]  /*9da0*/  ISETP.NE.U32.AND P1, PT, RZ, UR14, PT ;  /* 0x0000000eff007c0c */ /* 0x000fe2000bf25070 */
[C---:B------:R-:W-:Y:S01]  /*9db0*/  IMAD.WIDE.U32 R2, R5.reuse, UR8, R16 ;  /* 0x0000000805027c25 */ /* 0x040fe2000f8e0010 */
[----:B0-----:R-:W-:Y:S01]  /*9dc0*/  R2UR UR8, R12 ;  /* 0x000000000c0872ca */ /* 0x001fe200000e0000 */
[----:B------:R-:W0:Y:S01]  /*9dd0*/  F2I.U32.TRUNC.NTZ R6, R6 ;  /* 0x0000000600067305 */ /* 0x000e22000020f000 */
[----:B------:R-:W-:Y:S01]  /*9de0*/  ISETP.NE.AND.EX P1, PT, RZ, UR15, PT, P1 ;  /* 0x0000000fff007c0c */ /* 0x000fe2000bf25310 */
[----:B------:R-:W-:Y:S01]  /*9df0*/  IMAD R5, R5, UR9, R4 ;  /* 0x0000000905057c24 */ /* 0x000fe2000f8e0204 */
[----:B------:R-:W-:-:S03]  /*9e00*/  ULDC UR9, c[0x0][0x618] ;  /* 0x0001860000097ab9 */ /* 0x000fc60000000800 */
[----:B------:R-:W-:-:S05]  /*9e10*/  IMAD.IADD R3, R3, 0x1, R5 ;  /* 0x0000000103037824 */ /* 0x000fca00078e0205 */
[--C-:B------:R-:W-:Y:S02]  /*9e20*/  SHF.R.U64 R12, R2, UR9, R3.reuse ;  /* 0x00000009020c7c19 */ /* 0x100fe40008001203 */
[----:B------:R-:W-:Y:S01]  /*9e30*/  SHF.R.U32.HI R3, RZ, UR9, R3 ;  /* 0x00000009ff037c19 */ /* 0x000fe20008011603 */
[----:B------:R-:W-:Y:S01]  /*9e40*/  ULDC UR9, c[0x0][0x608] ;  /* 0x0001820000097ab9 */ /* 0x000fe20000000800 */
[----:B0-----:R-:W-:Y:S02]  /*9e50*/  R2UR UR10, R6 ;  /* 0x00000000060a72ca */ /* 0x001fe400000e0000 */
[--C-:B------:R-:W-:Y:S02]  /*9e60*/  SHF.R.U64 R14, R12, UR9, R3.reuse ;  /* 0x000000090c0e7c19 */ /* 0x100fe40008001203 */
[----:B------:R-:W-:Y:S01]  /*9e70*/  SHF.R.U32.HI R3, RZ, UR9, R3 ;  /* 0x00000009ff037c19 */ /* 0x000fe20008011603 */
[----:B------:R-:W-:-:S03]  /*9e80*/  UIADD3 UR9, -UR8, URZ, URZ ;  /* 0x0000003f08097290 */ /* 0x000fc6000fffe13f */
[--C-:B------:R-:W-:Y:S01]  /*9e90*/  SHF.R.U64 R18, R14, UR11, R3.reuse ;  /* 0x0000000b0e127c19 */ /* 0x100fe20008001203 */
[----:B------:R-:W-:Y:S01]  /*9ea0*/  ULDC UR8, c[0x0][0x144] ;  /* 0x0000510000087ab9 */ /* 0x000fe20000000800 */
[----:B------:R-:W-:-:S03]  /*9eb0*/  SHF.R.U32.HI R3, RZ, UR11, R3 ;  /* 0x0000000bff037c19 */ /* 0x000fc60008011603 */
[----:B------:R-:W-:Y:S01]  /*9ec0*/  IMAD.MOV.U32 R2, RZ, RZ, R18 ;  /* 0x000000ffff027224 */ /* 0x000fe200078e0012 */
[----:B------:R-:W-:Y:S06]  /*9ed0*/  @!P1 BRA `(.L_x_305) ;  /* 0x0000000000289947 */ /* 0x000fec0003800000 */
        /* <DEDUP_REMOVED lines=10> */
.L_x_305:
[----:B------:R-:W-:Y:S01]  /*9f80*/  UISETP.NE.AND UP0, UPT, UR40, URZ, UPT ;  /* 0x0000003f2800728c */ /* 0x000fe2000bf05270 */
[----:B------:R-:W-:Y:S01]  /*9f90*/  SHF.R.U64 R3, R2, UR16, R3 ;  /* 0x0000001002037c19 */ /* 0x000fe20008001203 */
[----:B------:R-:W-:Y:S01]  /*9fa0*/  UIADD3 UR10, -UR10, URZ, URZ ;  /* 0x0000003f0a0a7290 */ /* 0x000fe2000fffe13f */
[----:B------:R-:W-:Y:S01]  /*9fb0*/  LOP3.LUT R2, R14, UR6, RZ, 0xc0, !PT ;  /* 0x000000060e027c12 */ /* 0x000fe2000f8ec0ff */
[----:B------:R-:W-:Y:S02]  /*9fc0*/  UIMAD UR7, UR8, UR9, UR7 ;  /* 0x00000009080772a4 */ /* 0x000fe4000f8e0207 */
[----:B------:R-:W-:Y:S01]  /*9fd0*/  IMAD.MOV R5, RZ, RZ, -R3 ;  /* 0x000000ffff057224 */ /* 0x000fe200078e0a03 */
[----:B------:R-:W-:Y:S01]  /*9fe0*/  ULDC UR8, c[0x0][0x148] ;  /* 0x0000520000087ab9 */ /* 0x000fe20000000800 */
[----:B------:R-:W-:Y:S01]  /*9ff0*/  IMAD R4, R3, UR5, R2 ;  /* 0x0000000503047c24 */ /* 0x000fe2000f8e0202 */
[----:B------:R-:W-:Y:S02]  /*a000*/  LOP3.LUT R3, R12, UR4, RZ, 0xc0, !PT ;  /* 0x000000040c037c12 */ /* 0x000fe4000f8ec0ff */
[----:B------:R-:W-:Y:S01]  /*a010*/  @UP0 UIMAD UR7, UR8, UR10, UR12 ;  /* 0x0000000a080702a4 */ /* 0x000fe2000f8e020c */
[----:B------:R-:W-:-:S02]  /*a020*/  PLOP3.LUT P1, PT, PT, PT, UP0, 0x80, 0x0 ;  /* 0x000000000000781c */ /* 0x000fc40003f2f008 */
[----:B------:R-:W-:Y:S02]  /*a030*/  ULDC UR8, c[0x0][0x638] ;  /* 0x00018e0000087ab9 */ /* 0x000fe40000000800 */
[----:B------:R-:W-:Y:S02]  /*a040*/  IMAD R2, R5, UR8, R18 ;  /* 0x0000000805027c24 */ /* 0x000fe4000f8e0212 */
[----:B--2---:R-:W-:Y:S01]  /*a050*/  IMAD R11, R4, R11, UR7 ;  /* 0x00000007040b7e24 */ /* 0x004fe2000f8e020b */
[----:B------:R-:W-:Y:S01]  /*a060*/  ULDC UR7, c[0x0][0x600] ;  /* 0x0001800000077ab9 */ /* 0x000fe20000000800 */
[----:B------:R-:W-:Y:S02]  /*a070*/  IMAD.MOV.U32 R4, RZ, RZ, 0x1 ;  /* 0x00000001ff047424 */ /* 0x000fe400078e00ff */
[----:B------:R-:W-:-:S03]  /*a080*/  IMAD R18, R2, UR7, R3 ;  /* 0x0000000702127c24 */ /* 0x000fc6000f8e0203 */
[----:B------:R-:W-:Y:S02]  /*a090*/  PRMT R3, R4, 0x7610, R3 ;  /* 0x0000761004037816 */ /* 0x000fe40000000003 */
[----:B------:R-:W-:Y:S02]  /*a0a0*/  SEL R2, R18, R11, !P1 ;  /* 0x0000000b12027207 */ /* 0x000fe40004800000 */
[----:B------:R-:W-:-:S07]  /*a0b0*/  SEL R18, R11, R18, !P1 ;  /* 0x000000120b127207 */ /* 0x000fce0004800000 */
.L_x_303:
[----:B------:R-:W-:Y:S05]  /*a0c0*/  BSYNC B1 ;  /* 0x0000000000017941 */ /* 0x000fea0003800000 */
.L_x_302:
[----:B------:R-:W-:-:S13]  /*a0d0*/  LOP3.LUT P1, RZ, R3, 0xff, RZ, 0xc0, !PT ;  /* 0x000000ff03ff7812 */ /* 0x000fda000782c0ff */
[----:B------:R-:W-:Y:S05]  /*a0e0*/  @P1 BRA `(.L_x_306) ;  /* 0xfffffff000f01947 */ /* 0x000fea000383ffff */
[----:B------:R-:W-:Y:S05]  /*a0f0*/  BSYNC B0 ;  /* 0x0000000000007941 */ /* 0x000fea0003800000 */
.L_x_294:
[----:B------:R-:W-:-:S03]  /*a100*/  UMOV UR7, 0xffffffff ;  /* 0xffffffff00077882 */ /* 0x000fc60000000000 */
[----:B------:R-:W-:Y:S05]  /*a110*/  BRA.DIV UR7, `(.L_x_307) ;  /* 0x0000000207fc7947 */ /* 0x000fea000b800000 */
[----:B------:R-:W-:-:S13]  /*a120*/  ELECT P6, URZ, PT ;  /* 0x00000000003f782f */ /* 0x000fda00038c0000 */
.L_x_321:
[----:B------:R-:W-:Y:S04]  /*a130*/  BSSY B0, `(.L_x_308) ;  /* 0x000001a000007945 */ /* 0x000fe80003800000 */
[----:B------:R-:W-:Y:S05]  /*a140*/  @!P6 BRA `(.L_x_309) ;  /* 0x000000000060e947 */ /* 0x000fea0003800000 */
[----:B------:R-:W-:-:S04]  /*a150*/  ULOP3.LUT UR7, UR42, 0x2, URZ, 0xfc, !UPT ;  /* 0x000000022a077892 */ /* 0x000fc8000f8efc3f */
[----:B------:R-:W-:-:S06]  /*a160*/  UISETP.NE.AND UP0, UPT, UR7, 0x3, UPT ;  /* 0x000000030700788c */ /* 0x000fcc000bf05270 */
[----:B------:R-:W-:-:S13]  /*a170*/  PLOP3.LUT P0, PT, PT, PT, UP0, 0x80, 0x0 ;  /* 0x000000000000781c */ /* 0x000fda0003f0f008 */
[----:B------:R-:W-:Y:S05]  /*a180*/  @!P0 BRA `(.L_x_310) ;  /* 0x0000000000048947 */ /* 0x000fea0003800000 */
[----:B------:R-:W-:Y:S01]  /*a190*/  BPT.TRAP 0x1 ;  /* 0x000000040000795c */ /* 0x000fe20000300000 */
.L_x_310:
[----:B------:R-:W0:Y:S01]  /*a1a0*/  S2R R3, SR_CgaCtaId ;  /* 0x0000000000037919 */ /* 0x000e220000008800 */
[----:B------:R-:W-:-:S04]  /*a1b0*/  MOV R2, 0x400 ;  /* 0x0000040000027802 */ /* 0x000fc80000000f00 */
[----:B0-----:R-:W-:Y:S02]  /*a1c0*/  LEA R3, R3, R2, 0x18 ;  /* 0x0000000203037211 */ /* 0x001fe400078ec0ff */
[----:B------:R-:W-:-:S03]  /*a1d0*/  SHF.L.U32 R2, R8, 0x1f, RZ ;  /* 0x0000001f08027819 */ /* 0x000fc600000006ff */
[----:B------:R-:W-:-:S04]  /*a1e0*/  VIADD R3, R3, 0x10 ;  /* 0x0000001003037836 */ /* 0x000fc80000000000 */
[C---:B------:R-:W-:Y:S02]  /*a1f0*/  IMAD R7, R0.reuse, 0x8, R3 ;  /* 0x0000000800077824 */ /* 0x040fe400078e0203 */
[----:B------:R-:W-:Y:S02]  /*a200*/  VIADD R0, R0, 0x1 ;  /* 0x0000000100007836 */ /* 0x000fe40000000000 */
[----:B------:R-:W0:Y:S03]  /*a210*/  SYNCS.PHASECHK.TRANS64.TRYWAIT P0, [R7+URZ], R2 ;  /* 0x00000002070075a7 */ /* 0x000e26000800017f */
[----:B------:R-:W-:-:S04]  /*a220*/  ISETP.NE.AND P1, PT, R0, 0x2, PT ;  /* 0x000000020000780c */ /* 0x000fc80003f25270 */
[----:B------:R-:W-:Y:S02]  /*a230*/  SEL R5, RZ, 0x1, P1 ;  /* 0x00000001ff057807 */ /* 0x000fe40000800000 */
[----:B------:R-:W-:Y:S02]  /*a240*/  SEL R0, R0, RZ, P1 ;  /* 0x000000ff00007207 */ /* 0x000fe40000800000 */
[----:B------:R-:W-:Y:S01]  /*a250*/  LOP3.LUT R5, R8, R5, RZ, 0x3c, !PT ;  /* 0x0000000508057212 */ /* 0x000fe200078e3cff */
[----:B0-----:R-:W-:Y:S06]  /*a260*/  @!P0 BRA `(.L_x_311) ;  /* 0x0000000000c88947 */ /* 0x001fec0003800000 */
.L_x_322:
[----:B------:R-:W-:Y:S01]  /*a270*/  IMAD R3, R0, 0x8, R3 ;  /* 0x0000000800037824 */ /* 0x000fe200078e0203 */
[----:B------:R-:W-:-:S07]  /*a280*/  SHF.L.U32 R0, R5, 0x1f, RZ ;  /* 0x0000001f05007819 */ /* 0x000fce00000006ff */
.L_x_312:
[----:B-1----:R1:W2:Y:S02]  /*a290*/  SYNCS.PHASECHK.TRANS64.TRYWAIT P0, [R3+URZ], R0 ;  /* 0x00000000030075a7 */ /* 0x0022a4000800017f */
[----:B--2---:R-:W-:Y:S05]  /*a2a0*/  @!P0 NANOSLEEP.SYNCS 0x989680 ;  /* 0x009896800000895d */ /* 0x004fea0003900000 */
[----:B------:R-:W2:Y:S02]  /*a2b0*/  @!P0 SYNCS.PHASECHK.TRANS64 P0, [R3+URZ], R0 ;  /* 0x00000000030085a7 */ /* 0x000ea4000800007f */
[----:B--2---:R-:W-:Y:S05]  /*a2c0*/  @!P0 BRA `(.L_x_312) ;  /* 0xfffffffc00f08947 */ /* 0x004fea000383ffff */
.L_x_309:
[----:B------:R-:W-:Y:S05]  /*a2d0*/  BSYNC B0 ;  /* 0x0000000000007941 */ /* 0x000fea0003800000 */
.L_x_308:
[----:B------:R-:W-:Y:S05]  /*a2e0*/  EXIT ;  /* 0x000000000000794d */ /* 0x000fea0003800000 */
.L_x_18:
[----:B0-----:R0:W1:Y:S02]  /*a2f0*/  SYNCS.PHASECHK.TRANS64.TRYWAIT P0, [R158+URZ], R3 ;  /* 0x000000039e0075a7 */ /* 0x001064000800017f */
[----:B-1----:R-:W-:Y:S05]  /*a300*/  @!P0 NANOSLEEP.SYNCS 0x989680 ;  /* 0x009896800000895d */ /* 0x002fea0003900000 */
[----:B------:R-:W1:Y:S02]  /*a310*/  @!P0 SYNCS.PHASECHK.TRANS64 P0, [R158+URZ], R3 ;  /* 0x000000039e0085a7 */ /* 0x000e64000800007f */
[----:B-1----:R-:W-:Y:S05]  /*a320*/  @!P0 BRA `(.L_x_18) ;  /* 0xfffffffc00f08947 */ /* 0x002fea000383ffff */
[----:B------:R-:W-:Y:S05]  /*a330*/  BRA `(.L_x_313) ;  /* 0xffffff7000f87947 */ /* 0x000fea000383ffff */
.L_x_23:
[----:B-1----:R1:W2:Y:S02]  /*a340*/  SYNCS.PHASECHK.TRANS64.TRYWAIT P1, [R3+URZ], R0 ;  /* 0x00000000030075a7 */ /* 0x0022a4000802017f */
[----:B--2---:R-:W-:Y:S05]  /*a350*/  @!P1 NANOSLEEP.SYNCS 0x989680 ;  /* 0x009896800000995d */ /* 0x004fea0003900000 */
[----:B------:R-:W2:Y:S02]  /*a360*/  @!P1 SYNCS.PHASECHK.TRANS64 P1, [R3+URZ], R0 ;  /* 0x00000000030095a7 */ /* 0x000ea4000802007f */
[----:B--2---:R-:W-:Y:S05]  /*a370*/  @!P1 BRA `(.L_x_23) ;  /* 0xfffffffc00f09947 */ /* 0x004fea000383ffff */
[----:B------:R-:W-:Y:S05]  /*a380*/  BRA `(.L_x_22) ;  /* 0xffffff7400687947 */ /* 0x000fea000383ffff */
.L_x_28:
[----:B-1----:R-:W-:-:S04]  /*a390*/  IMAD.U32 R5, RZ, RZ, UR7 ;  /* 0x00000007ff057e24 */ /* 0x002fc8000f8e00ff */
[----:B------:R1:W2:Y:S03]  /*a3a0*/  SYNCS.PHASECHK.TRANS64.TRYWAIT P1, [R5+URZ], R4 ;  /* 0x00000004050075a7 */ /* 0x0002a6000802017f */
[----:B--2---:R-:W-:Y:S05]  /*a3b0*/  @!P1 NANOSLEEP.SYNCS 0x989680 ;  /* 0x009896800000995d */ /* 0x004fea0003900000 */
[----:B------:R-:W2:Y:S02]  /*a3c0*/  @!P1 SYNCS.PHASECHK.TRANS64 P1, [R5+URZ], R4 ;  /* 0x00000004050095a7 */ /* 0x000ea4000802007f */
[----:B--2---:R-:W-:Y:S05]  /*a3d0*/  @!P1 BRA `(.L_x_28) ;  /* 0xfffffffc00ec9947 */ /* 0x004fea000383ffff */
[----:B------:R-:W-:Y:S05]  /*a3e0*/  BRA `(.L_x_27) ;  /* 0xffffff7800c47947 */ /* 0x000fea000383ffff */
.L_x_34:
[----:B0-----:R0:W1:Y:S02]  /*a3f0*/  SYNCS.PHASECHK.TRANS64.TRYWAIT P0, [R158+URZ+0x10], R3 ;  /* 0x000010039e0075a7 */ /* 0x001064000800017f */
[----:B-1----:R-:W-:Y:S05]  /*a400*/  @!P0 NANOSLEEP.SYNCS 0x989680 ;  /* 0x009896800000895d */ /* 0x002fea0003900000 */
[----:B------:R-:W1:Y:S02]  /*a410*/  @!P0 SYNCS.PHASECHK.TRANS64 P0, [R158+URZ+0x10], R3 ;  /* 0x000010039e0085a7 */ /* 0x000e64000800007f */
[----:B-1----:R-:W-:Y:S05]  /*a420*/  @!P0 BRA `(.L_x_34) ;  /* 0xfffffffc00f08947 */ /* 0x002fea000383ffff */
[----:B------:R-:W-:Y:S05]  /*a430*/  BRA `(.L_x_314) ;  /* 0xffffff8000a47947 */ /* 0x000fea000383ffff */
.L_x_295:
[----:B------:R-:W-:Y:S01]  /*a440*/  BSSY B1, `(.L_x_315) ;  /* 0x0000006000017945 */ /* 0x000fe20003800000 */
[----:B------:R-:W-:-:S07]  /*a450*/  IMAD.MOV.U32 R15, RZ, RZ, -0x1 ;  /* 0xffffffffff0f7424 */ /* 0x000fce00078e00ff */
[----:B------:R-:W-:Y:S05]  /*a460*/  WARPSYNC.COLLECTIVE R15, `(.L_x_316) ;  /* 0x000000000f0c7348 */ /* 0x000fea0003c00000 */
[----:B------:R-:W-:Y:S02]  /*a470*/  ELECT P6, UR62, PT ;  /* 0x00000000003e782f */ /* 0x000fe400038c0000 */
[----:B------:R-:W-:Y:S01]  /*a480*/  MOV R14, UR62 ;  /* 0x0000003e000e7c02 */ /* 0x000fe20008000f00 */
[----:B------:R-:W-:Y:S10]  /*a490*/  ENDCOLLECTIVE ;  /* 0x000000000000791b */ /* 0x000ff40003800000 */
.L_x_316:
[----:B------:R-:W-:Y:S05]  /*a4a0*/  BSYNC B1 ;  /* 0x0000000000017941 */ /* 0x000fea0003800000 */
.L_x_315:
[----:B------:R-:W-:Y:S05]  /*a4b0*/  BRA `(.L_x_317) ;  /* 0xfffffff000087947 */ /* 0x000fea000383ffff */
.L_x_298:
[----:B0-----:R0:W1:Y:S02]  /*a4c0*/  SYNCS.PHASECHK.TRANS64.TRYWAIT P1, [R12+URZ+0x10], R3 ;  /* 0x000010030c0075a7 */ /* 0x001064000802017f */
[----:B-1----:R-:W-:Y:S05]  /*a4d0*/  @!P1 NANOSLEEP.SYNCS 0x989680 ;  /* 0x009896800000995d */ /* 0x002fea0003900000 */
[----:B------:R-:W1:Y:S02]  /*a4e0*/  @!P1 SYNCS.PHASECHK.TRANS64 P1, [R12+URZ+0x10], R3 ;  /* 0x000010030c0095a7 */ /* 0x000e64000802007f */
[----:B-1----:R-:W-:Y:S05]  /*a4f0*/  @!P1 BRA `(.L_x_298) ;  /* 0xfffffffc00f09947 */ /* 0x002fea000383ffff */
[----:B------:R-:W-:Y:S05]  /*a500*/  BRA `(.L_x_318) ;  /* 0xfffffff000447947 */ /* 0x000fea000383ffff */
.L_x_307:
[----:B------:R-:W-:Y:S01]  /*a510*/  BSSY B0, `(.L_x_319) ;  /* 0x0000006000007945 */ /* 0x000fe20003800000 */
[----:B------:R-:W-:-:S07]  /*a520*/  IMAD.MOV.U32 R15, RZ, RZ, -0x1 ;  /* 0xffffffffff0f7424 */ /* 0x000fce00078e00ff */
[----:B------:R-:W-:Y:S05]  /*a530*/  WARPSYNC.COLLECTIVE R15, `(.L_x_320) ;  /* 0x000000000f0c7348 */ /* 0x000fea0003c00000 */
[----:B------:R-:W-:Y:S02]  /*a540*/  ELECT P6, UR62, PT ;  /* 0x00000000003e782f */ /* 0x000fe400038c0000 */
[----:B------:R-:W-:Y:S01]  /*a550*/  MOV R14, UR62 ;  /* 0x0000003e000e7c02 */ /* 0x000fe20008000f00 */
[----:B------:R-:W-:Y:S10]  /*a560*/  ENDCOLLECTIVE ;  /* 0x000000000000791b */ /* 0x000ff40003800000 */
.L_x_320:
[----:B------:R-:W-:Y:S05]  /*a570*/  BSYNC B0 ;  /* 0x0000000000007941 */ /* 0x000fea0003800000 */
.L_x_319:
[----:B------:R-:W-:Y:S05]  /*a580*/  BRA `(.L_x_321) ;  /* 0xfffffff800e87947 */ /* 0x000fea000383ffff */
.L_x_311:
[----:B0-----:R0:W1:Y:S02]  /*a590*/  SYNCS.PHASECHK.TRANS64.TRYWAIT P0, [R7+URZ], R2 ;  /* 0x00000002070075a7 */ /* 0x001064000800017f */
[----:B-1----:R-:W-:Y:S05]  /*a5a0*/  @!P0 NANOSLEEP.SYNCS 0x989680 ;  /* 0x009896800000895d */ /* 0x002fea0003900000 */
[----:B------:R-:W1:Y:S02]  /*a5b0*/  @!P0 SYNCS.PHASECHK.TRANS64 P0, [R7+URZ], R2 ;  /* 0x00000002070085a7 */ /* 0x000e64000800007f */
[----:B-1----:R-:W-:Y:S05]  /*a5c0*/  @!P0 BRA `(.L_x_311) ;  /* 0xfffffffc00f08947 */ /* 0x002fea000383ffff */
[----:B------:R-:W-:Y:S05]  /*a5d0*/  BRA `(.L_x_322) ;  /* 0xfffffffc00247947 */ /* 0x000fea000383ffff */
.L_x_323:
[----:B------:R-:W-:-:S00]  /*a5e0*/  BRA `(.L_x_323) ;  /* 0xfffffffc00fc7947 */ /* 0x000fc0000383ffff */
[----:B------:R-:W-:-:S00]  /*a5f0*/  NOP ;  /* 0x0000000000007918 */ /* 0x000fc00000000000 */
        /* <DEDUP_REMOVED lines=8> */
.L_x_324:


//--------------------- .nv.global.init           --------------------------
	.section	.nv.global.init,"aw",@progbits
.nv.global.init:
	.type		$str$22,@object
	.size		$str$22,($str$23 - $str$22)
$str$22:
        /*0000*/ 	.byte	0x6b, 0x5f, 0x74, 0x69, 0x6c, 0x65, 0x5f, 0x63, 0x6f, 0x75, 0x6e, 0x74, 0x20, 0x3e, 0x3d, 0x20
        /*0010*/ 	.byte	0x31, 0x00
	.type		$str$23,@object
	.size		$str$23,(__unnamed_1 - $str$23)
$str$23:
        /*0012*/ 	.byte	0x2f, 0x74, 0x6d, 0x70, 0x2f, 0x63, 0x75, 0x74, 0x6c, 0x61, 0x73, 0x73, 0x5f, 0x73, 0x77, 0x65
        /*0022*/ 	.byte	0x65, 0x70, 0x5f, 0x73, 0x72, 0x63, 0x2f, 0x69, 0x6e, 0x63, 0x6c, 0x75, 0x64, 0x65, 0x2f, 0x63
        /*0032*/ 	.byte	0x75, 0x74, 0x6c, 0x61, 0x73, 0x73, 0x2f, 0x67, 0x65, 0x6d, 0x6d, 0x2f, 0x63, 0x6f, 0x6c, 0x6c
        /*0042*/ 	.byte	0x65, 0x63, 0x74, 0x69, 0x76, 0x65, 0x2f, 0x73, 0x6d, 0x39, 0x30, 0x5f, 0x6d, 0x6d, 0x61, 0x5f
        /*0052*/ 	.byte	0x74, 0x6d, 0x61, 0x5f, 0x67, 0x6d, 0x6d, 0x61, 0x5f, 0x73, 0x73, 0x5f, 0x77, 0x61, 0x72, 0x70
        /*0062*/ 	.byte	0x73, 0x70, 0x65, 0x63, 0x69, 0x61, 0x6c, 0x69, 0x7a, 0x65, 0x64, 0x2e, 0x68, 0x70, 0x70, 0x00
	.type		__unnamed_1,@object
	.size		__unnamed_1,(.L_0 - __unnamed_1)
__unnamed_1:
        /*0072*/ 	.byte	0x76, 0x6f, 0x69, 0x64, 0x20, 0x63, 0x75, 0x74, 0x6c, 0x61, 0x73, 0x73, 0x3a, 0x3a, 0x67, 0x65
        /* <DEDUP_REMOVED lines=175> */
        /*0b72*/ 	.byte	0x69, 0x64, 0x65, 0x6e, 0x74, 0x69, 0x74, 0x79, 0x5d, 0x00
.L_0:


//--------------------- .nv.shared._ZN7cutlass13device_kernelINS_4gemm6kernel13GemmUniversalIN4cute5tupleIJiiiiEEENS1_10collective13CollectiveMmaINS1_34MainloopSm90TmaGmmaWarpSpecializedILi2ENS5_IJNS4_1CILi1EEENSA_ILi8EEESB_EEENS1_32KernelTmaWarpSpecializedPingpongEEENS5_IJNSA_ILi64EEENSA_ILi256EEESG_EEEfNS5_IJlSB_lEEEfSJ_NS4_8TiledMMAINS4_8MMA_AtomIJNS4_4SM904GMMA30MMA_64x256x8_F32TF32TF32_SS_TNILNSN_7ScaleInE1ELSP_1EEEEEENS4_6LayoutINS5_IJSB_SB_SB_EEENS5_IJNSA_ILi0EEESU_SU_EEEEENS5_IJNS4_10UnderscoreESX_SX_EEEEENS4_23SM90_TMA_LOAD_MULTICASTENS4_14ComposedLayoutINS4_7SwizzleILi3ELi4ELi3EEENS4_18smem_ptr_flag_bitsILi32EEENSS_INS5_IJSC_NSA_ILi32EEEEEENS5_IJS16_SB_EEEEEEEvNS4_8identityENS4_13SM90_TMA_LOADES1A_vS1B_EENS_8epilogue10collective6detail29Sm90TmaWarpSpecializedAdapterINS1F_15DefaultEpilogueIfSJ_SJ_NS1E_6thread17LinearCombinationIfLi1EffLNS1J_9ScaleType4KindE0ELNS_15FloatRoundStyleE2EfEENS1_15EpilogueDefaultEEEEEvvEEEEvNT_6ParamsE --------------------------
	.section	.nv.shared._ZN7cutlass13device_kernelINS_4gemm6kernel13GemmUniversalIN4cute5tupleIJiiiiEEENS1_10collective13CollectiveMmaINS1_34MainloopSm90TmaGmmaWarpSpecializedILi2ENS5_IJNS4_1CILi1EEENSA_ILi8EEESB_EEENS1_32KernelTmaWarpSpecializedPingpongEEENS5_IJNSA_ILi64EEENSA_ILi256EEESG_EEEfNS5_IJlSB_lEEEfSJ_NS4_8TiledMMAINS4_8MMA_AtomIJNS4_4SM904GMMA30MMA_64x256x8_F32TF32TF32_SS_TNILNSN_7ScaleInE1ELSP_1EEEEEENS4_6LayoutINS5_IJSB_SB_SB_EEENS5_IJNSA_ILi0EEESU_SU_EEEEENS5_IJNS4_10UnderscoreESX_SX_EEEEENS4_23SM90_TMA_LOAD_MULTICASTENS4_14ComposedLayoutINS4_7SwizzleILi3ELi4ELi3EEENS4_18smem_ptr_flag_bitsILi32EEENSS_INS5_IJSC_NSA_ILi32EEEEEENS5_IJS16_SB_EEEEEEEvNS4_8identityENS4_13SM90_TMA_LOADES1A_vS1B_EENS_8epilogue10collective6detail29Sm90TmaWarpSpecializedAdapterINS1F_15DefaultEpilogueIfSJ_SJ_NS1E_6thread17LinearCombinationIfLi1EffLNS1J_9ScaleType4KindE0ELNS_15FloatRoundStyleE2EfEENS1_15EpilogueDefaultEEEEEvvEEEEvNT_6ParamsE,"aw",@nobits
	.sectionflags	@""
	.align	16
	.zero		1024


//--------------------- .nv.shared.reserved.0     --------------------------
	.section	.nv.shared.reserved.0,"aw",@nobits
	.weak		__nv_reservedSMEM_offset_0_alias
	.size		__nv_reservedSMEM_offset_0_alias, 0, 0
	.other		__nv_reservedSMEM_offset_0_alias,@"STO_CUDA_RESERVED_SHARED STV_DEFAULT"
__nv_reservedSMEM_offset_0_alias:
	.zero		0


//--------------------- .nv.global                --------------------------
	.section	.nv.global,"aw",@nobits
.nv.global:
	.type		_ZN40_INTERNAL_7130b618_4_k_cu_70326a18_283244cute1_E,@object
	.size		_ZN40_INTERNAL_7130b618_4_k_cu_70326a18_283244cute1_E,(_ZN40_INTERNAL_7130b618_4_k_cu_70326a18_283244cuda3std3__45__cpo6cbeginE - _ZN40_INTERNAL_7130b618_4_k_cu_70326a18_283244cute1_E)
_ZN40_INTERNAL_7130b618_4_k_cu_70326a18_283244cute1_E:
	.zero		1
	.type		_ZN40_INTERNAL_7130b618_4_k_cu_70326a18_283244cuda3std3__45__cpo6cbeginE,@object
	.size		_ZN40_INTERNAL_7130b618_4_k_cu_70326a18_283244cuda3std3__45__cpo6cbeginE,(_ZN40_INTERNAL_7130b618_4_k_cu_70326a18_283244cuda3std3__48in_placeE - _ZN40_INTERNAL_7130b618_4_k_cu_70326a18_283244cuda3std3__45__cpo6cbeginE)
_ZN40_INTERNAL_7130b618_4_k_cu_70326a18_283244cuda3std3__45__cpo6cbeginE:
	.zero		1
	.type		_ZN40_INTERNAL_7130b618_4_k_cu_70326a18_283244cuda3std3__48in_placeE,@object
	.size		_ZN40_INTERNAL_7130b618_4_k_cu_70326a18_283244cuda3std3__48in_placeE,(_ZN40_INTERNAL_7130b618_4_k_cu_70326a18_283244cuda3std6ranges3__45__cpo9iter_moveE - _ZN40_INTERNAL_7130b618_4_k_cu_70326a18_283244cuda3std3__48in_placeE)
_ZN40_INTERNAL_7130b618_4_k_cu_70326a18_283244cuda3std3__48in_placeE:
	.zero		1
	.type		_ZN40_INTERNAL_7130b618_4_k_cu_70326a18_283244cuda3std6ranges3__45__cpo9iter_moveE,@object
	.size		_ZN40_INTERNAL_7130b618_4_k_cu_70326a18_283244cuda3std6ranges3__45__cpo9iter_moveE,(_ZN40_INTERNAL_7130b618_4_k_cu_70326a18_283244cuda3std3__45__cpo5beginE - _ZN40_INTERNAL_7130b618_4_k_cu_70326a18_283244cuda3std6ranges3__45__cpo9iter_moveE)
_ZN40_INTERNAL_7130b618_4_k_cu_70326a18_283244cuda3std6ranges3__45__cpo9iter_moveE:
	.zero		1
	.type		_ZN40_INTERNAL_7130b618_4_k_cu_70326a18_283244cuda3std3__45__cpo5beginE,@object
	.size		_ZN40_INTERNAL_7130b618_4_k_cu_70326a18_283244cuda3std3__45__cpo5beginE,(_ZN40_INTERNAL_7130b618_4_k_cu_70326a18_283244cuda3std3__442_GLOBAL__N__7130b618_4_k_cu_70326a18_283246ignoreE - _ZN40_INTERNAL_7130b618_4_k_cu_70326a18_283244cuda3std3__45__cpo5beginE)
_ZN40_INTERNAL_7130b618_4_k_cu_70326a18_283244cuda3std3__45__cpo5beginE:
	.zero		1
	.type		_ZN40_INTERNAL_7130b618_4_k_cu_70326a18_283244cuda3std3__442_GLOBAL__N__7130b618_4_k_cu_70326a18_283246ignoreE,@object
	.size		_ZN40_INTERNAL_7130b618_4_k_cu_70326a18_283244cuda3std3__442_GLOBAL__N__7130b618_4_k_cu_70326a18_283246ignoreE,(_ZN40_INTERNAL_7130b618_4_k_cu_70326a18_283244cute7productE - _ZN40_INTERNAL_7130b618_4_k_cu_70326a18_283244cuda3std3__442_GLOBAL__N__7130b618_4_k_cu_70326a18_283246ignoreE)
_ZN40_INTERNAL_7130b618_4_k_cu_70326a18_283244cuda3std3__442_GLOBAL__N__7130b618_4_k_cu_70326a18_283246ignoreE:
	.zero		1
	.type		_ZN40_INTERNAL_7130b618_4_k_cu_70326a18_283244cute7productE,@object
	.size		_ZN40_INTERNAL_7130b618_4_k_cu_70326a18_283244cute7productE,(_ZN40_INTERNAL_7130b618_4_k_cu_70326a18_283244cuda3std3__45__cpo3endE - _ZN40_INTERNAL_7130b618_4_k_cu_70326a18_283244cute7productE)
_ZN40_INTERNAL_7130b618_4_k_cu_70326a18_283244cute7productE:
	.zero		1
	.type		_ZN40_INTERNAL_7130b618_4_k_cu_70326a18_283244cuda3std3__45__cpo3endE,@object
	.size		_ZN40_INTERNAL_7130b618_4_k_cu_70326a18_283244cuda3std3__45__cpo3endE,(_ZN40_INTERNAL_7130b618_4_k_cu_70326a18_283244cuda3std3__419piecewise_constructE - _ZN40_INTERNAL_7130b618_4_k_cu_70326a18_283244cuda3std3__45__cpo3endE)
_ZN40_INTERNAL_7130b618_4_k_cu_70326a18_283244cuda3std3__45__cpo3endE:
	.zero		1
	.type		_ZN40_INTERNAL_7130b618_4_k_cu_70326a18_283244cuda3std3__419piecewise_constructE,@object
	.size		_ZN40_INTERNAL_7130b618_4_k_cu_70326a18_283244cuda3std3__419piecewise_constructE,(_ZN40_INTERNAL_7130b618_4_k_cu_70326a18_283244cuda3std3__45__cpo4cendE - _ZN40_INTERNAL_7130b618_4_k_cu_70326a18_283244cuda3std3__419piecewise_constructE)
_ZN40_INTERNAL_7130b618_4_k_cu_70326a18_283244cuda3std3__419piecewise_constructE:
	.zero		1
	.type		_ZN40_INTERNAL_7130b618_4_k_cu_70326a18_283244cuda3std3__45__cpo4cendE,@object
	.size		_ZN40_INTERNAL_7130b618_4_k_cu_70326a18_283244cuda3std3__45__cpo4cendE,(_ZN40_INTERNAL_7130b618_4_k_cu_70326a18_283244cuda3std6ranges3__45__cpo4swapE - _ZN40_INTERNAL_7130b618_4_k_cu_70326a18_283244cuda3std3__45__cpo4cendE)
_ZN40_INTERNAL_7130b618_4_k_cu_70326a18_283244cuda3std3__45__cpo4cendE:
	.zero		1
	.type		_ZN40_INTERNAL_7130b618_4_k_cu_70326a18_283244cuda3std6ranges3__45__cpo4swapE,@object
	.size		_ZN40_INTERNAL_7130b618_4_k_cu_70326a18_283244cuda3std6ranges3__45__cpo4swapE,(.L_8 - _ZN40_INTERNAL_7130b618_4_k_cu_70326a18_283244cuda3std6ranges3__45__cpo4swapE)
_ZN40_INTERNAL_7130b618_4_k_cu_70326a18_283244cuda3std6ranges3__45__cpo4swapE:
	.zero		1
.L_8:


//--------------------- .nv.constant0._ZN7cutlass13device_kernelINS_4gemm6kernel13GemmUniversalIN4cute5tupleIJiiiiEEENS1_10collective13CollectiveMmaINS1_34MainloopSm90TmaGmmaWarpSpecializedILi2ENS5_IJNS4_1CILi1EEENSA_ILi8EEESB_EEENS1_32KernelTmaWarpSpecializedPingpongEEENS5_IJNSA_ILi64EEENSA_ILi256EEESG_EEEfNS5_IJlSB_lEEEfSJ_NS4_8TiledMMAINS4_8MMA_AtomIJNS4_4SM904GMMA30MMA_64x256x8_F32TF32TF32_SS_TNILNSN_7ScaleInE1ELSP_1EEEEEENS4_6LayoutINS5_IJSB_SB_SB_EEENS5_IJNSA_ILi0EEESU_SU_EEEEENS5_IJNS4_10UnderscoreESX_SX_EEEEENS4_23SM90_TMA_LOAD_MULTICASTENS4_14ComposedLayoutINS4_7SwizzleILi3ELi4ELi3EEENS4_18smem_ptr_flag_bitsILi32EEENSS_INS5_IJSC_NSA_ILi32EEEEEENS5_IJS16_SB_EEEEEEEvNS4_8identityENS4_13SM90_TMA_LOADES1A_vS1B_EENS_8epilogue10collective6detail29Sm90TmaWarpSpecializedAdapterINS1F_15DefaultEpilogueIfSJ_SJ_NS1E_6thread17LinearCombinationIfLi1EffLNS1J_9ScaleType4KindE0ELNS_15FloatRoundStyleE2EfEENS1_15EpilogueDefaultEEEEEvvEEEEvNT_6ParamsE --------------------------
	.section	.nv.constant0._ZN7cutlass13device_kernelINS_4gemm6kernel13GemmUniversalIN4cute5tupleIJiiiiEEENS1_10collective13CollectiveMmaINS1_34MainloopSm90TmaGmmaWarpSpecializedILi2ENS5_IJNS4_1CILi1EEENSA_ILi8EEESB_EEENS1_32KernelTmaWarpSpecializedPingpongEEENS5_IJNSA_ILi64EEENSA_ILi256EEESG_EEEfNS5_IJlSB_lEEEfSJ_NS4_8TiledMMAINS4_8MMA_AtomIJNS4_4SM904GMMA30MMA_64x256x8_F32TF32TF32_SS_TNILNSN_7ScaleInE1ELSP_1EEEEEENS4_6LayoutINS5_IJSB_SB_SB_EEENS5_IJNSA_ILi0EEESU_SU_EEEEENS5_IJNS4_10UnderscoreESX_SX_EEEEENS4_23SM90_TMA_LOAD_MULTICASTENS4_14ComposedLayoutINS4_7SwizzleILi3ELi4ELi3EEENS4_18smem_ptr_flag_bitsILi32EEENSS_INS5_IJSC_NSA_ILi32EEEEEENS5_IJS16_SB_EEEEEEEvNS4_8identityENS4_13SM90_TMA_LOADES1A_vS1B_EENS_8epilogue10collective6detail29Sm90TmaWarpSpecializedAdapterINS1F_15DefaultEpilogueIfSJ_SJ_NS1E_6thread17LinearCombinationIfLi1EffLNS1J_9ScaleType4KindE0ELNS_15FloatRoundStyleE2EfEENS1_15EpilogueDefaultEEEEEvvEEEEvNT_6ParamsE,"a",@progbits
	.sectionflags	@""
	.align	4
.nv.constant0._ZN7cutlass13device_kernelINS_4gemm6kernel13GemmUniversalIN4cute5tupleIJiiiiEEENS1_10collective13CollectiveMmaINS1_34MainloopSm90TmaGmmaWarpSpecializedILi2ENS5_IJNS4_1CILi1EEENSA_ILi8EEESB_EEENS1_32KernelTmaWarpSpecializedPingpongEEENS5_IJNSA_ILi64EEENSA_ILi256EEESG_EEEfNS5_IJlSB_lEEEfSJ_NS4_8TiledMMAINS4_8MMA_AtomIJNS4_4SM904GMMA30MMA_64x256x8_F32TF32TF32_SS_TNILNSN_7ScaleInE1ELSP_1EEEEEENS4_6LayoutINS5_IJSB_SB_SB_EEENS5_IJNSA_ILi0EEESU_SU_EEEEENS5_IJNS4_10UnderscoreESX_SX_EEEEENS4_23SM90_TMA_LOAD_MULTICASTENS4_14ComposedLayoutINS4_7SwizzleILi3ELi4ELi3EEENS4_18smem_ptr_flag_bitsILi32EEENSS_INS5_IJSC_NSA_ILi32EEEEEENS5_IJS16_SB_EEEEEEEvNS4_8identityENS4_13SM90_TMA_LOADES1A_vS1B_EENS_8epilogue10collective6detail29Sm90TmaWarpSpecializedAdapterINS1F_15DefaultEpilogueIfSJ_SJ_NS1E_6thread17LinearCombinationIfLi1EffLNS1J_9ScaleType4KindE0ELNS_15FloatRoundStyleE2EfEENS1_15EpilogueDefaultEEEEEvvEEEEvNT_6ParamsE:
	.zero		1664


//--------------------- SYMBOLS --------------------------

	.type		.nv.reservedSmem.offset0,@object
	.size		.nv.reservedSmem.offset0,0x4
	.type		__assertfail,@function
